// auto-generated by cutlass_sweep.conv — config: {"arch": "sm_90", "cluster_m": 1, "cluster_n": 1, "conv_kind": "dgrad", "dtype": "fp16", "ndim": 3, "tile_k": 32, "tile_m": 64, "tile_n": 64}
#include "cutlass/cutlass.h"
#include "cute/tensor.hpp"
#include "cutlass/kernel_hardware_info.hpp"
#include "cutlass/conv/convolution.h"
#include "cutlass/conv/dispatch_policy.hpp"
#include "cutlass/conv/collective/collective_builder.hpp"
#include "cutlass/conv/kernel/conv_universal.hpp"
#include "cutlass/conv/device/conv_universal_adapter.hpp"
#include "cutlass/epilogue/collective/collective_builder.hpp"

using namespace cute;
using Elem = cutlass::half_t;
using Acc  = float;
using LayoutAB = cutlass::layout::TensorNDHWC;
using LayoutC  = cutlass::layout::TensorNDHWC;
constexpr auto ConvOp = cutlass::conv::Operator::kDgrad;
using TileShape    = Shape<_64, _64, Shape<_32>>;
using ClusterShape = Shape<_1, _1, _1>;

using CollectiveEpilogue = typename cutlass::epilogue::collective::CollectiveBuilder<
    cutlass::arch::Sm90, cutlass::arch::OpClassTensorOp,
    TileShape, ClusterShape,
    cutlass::epilogue::collective::EpilogueTileAuto,
    Acc, Acc,
    Elem, LayoutC, 128 / cutlass::sizeof_bits<Elem>::value,
    Elem, LayoutC, 128 / cutlass::sizeof_bits<Elem>::value,
    cutlass::epilogue::collective::EpilogueScheduleAuto
  >::CollectiveOp;

using CollectiveMainloop = typename cutlass::conv::collective::CollectiveBuilder<
    cutlass::arch::Sm90, cutlass::arch::OpClassTensorOp, ConvOp,
    Elem, LayoutAB, 128 / cutlass::sizeof_bits<Elem>::value,
    Elem, LayoutAB, 128 / cutlass::sizeof_bits<Elem>::value,
    Acc,
    TileShape, ClusterShape,
    cutlass::conv::collective::StageCountAutoCarveout<
        static_cast<int>(sizeof(typename CollectiveEpilogue::SharedStorage))>,
    cutlass::conv::collective::KernelScheduleAuto
  >::CollectiveOp;

using ProblemShape = cutlass::conv::ConvProblemShape<
    ConvOp, CollectiveMainloop::DispatchPolicy::NumSpatialDimensions>;
using ConvKernel = cutlass::conv::kernel::ConvUniversal<
    ProblemShape, CollectiveMainloop, CollectiveEpilogue>;
using Conv = cutlass::conv::device::ConvUniversalAdapter<ConvKernel>;

auto* _anchor = &cutlass::device_kernel<ConvKernel>;


// ===== COMPILED SASS (sm_90a) =====

	.target	sm_90a

	.elftype	@"ET_EXEC"


//--------------------- .note.nv.tkinfo           --------------------------
	.section	.note.nv.tkinfo,"",@"SHT_NOTE"
	.sectionflags	@"SHF_NOTE_NV_TKINFO"
	.tkinfo
        /*0018*/ 	.word	0x00000002
        /*0030*/ 	.string	""
        /*0030*/ 	.string	"ptxas"
        /*0030*/ 	.string	"Cuda compilation tools, release 13.0, V13.0.88"
        /*0030*/ 	.string	"Build cuda_13.0.r13.0/compiler.36424714_0"
        /*0030*/ 	.string	"-arch sm_90a -m 64 "



//--------------------- .note.nv.cuinfo           --------------------------
	.section	.note.nv.cuinfo,"",@"SHT_NOTE"
	.sectionflags	@"SHF_NOTE_NV_CUINFO"
        /*0018*/ 	.short	0x0002
        /*001a*/ 	.short	0x005a
        /*001c*/ 	.short	0x0082
	.zero		2


//--------------------- .nv.info                  --------------------------
	.section	.nv.info,"",@"SHT_CUDA_INFO"
	.align	4


	//----- nvinfo : EIATTR_REGCOUNT
	.align		4
        /*0000*/ 	.byte	0x04, 0x2f
        /*0002*/ 	.short	(.L_12 - .L_11)
	.align		4
.L_11:
        /*0004*/ 	.word	index@(_ZN7cutlass13device_kernelINS_4conv6kernel13ConvUniversalINS1_16ConvProblemShapeILNS1_8OperatorE1ELi3EEENS1_10collective14CollectiveConvINS1_46MainloopSm90TmaGmmaWarpSpecializedImplicitGemmILS5_1ELi28ELi3EN4cute5tupleIJNSA_1CILi1EEESD_SD_EEENS1_36KernelImplicitTmaWarpSpecializedSm90ELi1EEENSB_IJNSC_ILi64EEESH_NSB_IJNSC_ILi32EEEEEEEEENS_6half_tESL_NSA_8TiledMMAINSA_8MMA_AtomIJNSA_4SM904GMMA25MMA_64x64x16_F32F16F16_SSILNSP_5MajorE0ELSR_1ELNSP_7ScaleInE1ELSS_1EEEEEENSA_6LayoutISE_NSB_IJNSC_ILi0EEESW_SW_EEEEENSB_IJNSA_10UnderscoreESZ_SZ_EEEEENS7_6detail26Sm90ImplicitGemmTileTraitsINSA_20SM90_TMA_LOAD_IM2COLENSA_14ComposedLayoutINSA_7SwizzleILi2ELi4ELi3EEENSA_18smem_ptr_flag_bitsILi16EEENSV_INSB_IJNSB_IJNSC_ILi8EEES1A_EEENSB_IJSI_SD_EEENSB_IJSD_NSC_ILi28EEEEEEEEENSB_IJNSB_IJSI_NSC_ILi256EEEEEENSB_IJSD_SW_EEENSB_IJSW_NSC_ILi2048EEEEEEEEEEEEEvEENS13_INSA_13SM90_TMA_LOADENS15_INS16_ILi3ELi4ELi3EEES19_NSV_INSB_IJNSB_IJSH_SD_EEENSB_IJS1A_NSC_ILi4EEEEEES1E_EEENSB_IJS1I_NSB_IJSH_NSC_ILi512EEEEEES1K_EEEEEEEvEEEENS_8epilogue10collective6detail29Sm90TmaWarpSpecializedAdapterINS23_15DefaultEpilogueISL_NSB_IJNSB_IJllllEEESD_SW_EEES28_NS22_6thread17LinearCombinationISL_Li1EffLNS29_9ScaleType4KindE0ELNS_15FloatRoundStyleE2ESL_EENS_4gemm15EpilogueDefaultEEEEEvvEEEEvNT_6ParamsE)
        /*0008*/ 	.word	0x0000003a


	//----- nvinfo : EIATTR_FRAME_SIZE
	.align		4
.L_12:
        /*000c*/ 	.byte	0x04, 0x11
        /*000e*/ 	.short	(.L_14 - .L_13)
	.align		4
.L_13:
        /*0010*/ 	.word	index@(_ZN7cutlass13device_kernelINS_4conv6kernel13ConvUniversalINS1_16ConvProblemShapeILNS1_8OperatorE1ELi3EEENS1_10collective14CollectiveConvINS1_46MainloopSm90TmaGmmaWarpSpecializedImplicitGemmILS5_1ELi28ELi3EN4cute5tupleIJNSA_1CILi1EEESD_SD_EEENS1_36KernelImplicitTmaWarpSpecializedSm90ELi1EEENSB_IJNSC_ILi64EEESH_NSB_IJNSC_ILi32EEEEEEEEENS_6half_tESL_NSA_8TiledMMAINSA_8MMA_AtomIJNSA_4SM904GMMA25MMA_64x64x16_F32F16F16_SSILNSP_5MajorE0ELSR_1ELNSP_7ScaleInE1ELSS_1EEEEEENSA_6LayoutISE_NSB_IJNSC_ILi0EEESW_SW_EEEEENSB_IJNSA_10UnderscoreESZ_SZ_EEEEENS7_6detail26Sm90ImplicitGemmTileTraitsINSA_20SM90_TMA_LOAD_IM2COLENSA_14ComposedLayoutINSA_7SwizzleILi2ELi4ELi3EEENSA_18smem_ptr_flag_bitsILi16EEENSV_INSB_IJNSB_IJNSC_ILi8EEES1A_EEENSB_IJSI_SD_EEENSB_IJSD_NSC_ILi28EEEEEEEEENSB_IJNSB_IJSI_NSC_ILi256EEEEEENSB_IJSD_SW_EEENSB_IJSW_NSC_ILi2048EEEEEEEEEEEEEvEENS13_INSA_13SM90_TMA_LOADENS15_INS16_ILi3ELi4ELi3EEES19_NSV_INSB_IJNSB_IJSH_SD_EEENSB_IJS1A_NSC_ILi4EEEEEES1E_EEENSB_IJS1I_NSB_IJSH_NSC_ILi512EEEEEES1K_EEEEEEEvEEEENS_8epilogue10collective6detail29Sm90TmaWarpSpecializedAdapterINS23_15DefaultEpilogueISL_NSB_IJNSB_IJllllEEESD_SW_EEES28_NS22_6thread17LinearCombinationISL_Li1EffLNS29_9ScaleType4KindE0ELNS_15FloatRoundStyleE2ESL_EENS_4gemm15EpilogueDefaultEEEEEvvEEEEvNT_6ParamsE)
        /*0014*/ 	.word	0x00000000


	//----- nvinfo : EIATTR_MIN_STACK_SIZE
	.align		4
.L_14:
        /*0018*/ 	.byte	0x04, 0x12
        /*001a*/ 	.short	(.L_16 - .L_15)
	.align		4
.L_15:
        /*001c*/ 	.word	index@(_ZN7cutlass13device_kernelINS_4conv6kernel13ConvUniversalINS1_16ConvProblemShapeILNS1_8OperatorE1ELi3EEENS1_10collective14CollectiveConvINS1_46MainloopSm90TmaGmmaWarpSpecializedImplicitGemmILS5_1ELi28ELi3EN4cute5tupleIJNSA_1CILi1EEESD_SD_EEENS1_36KernelImplicitTmaWarpSpecializedSm90ELi1EEENSB_IJNSC_ILi64EEESH_NSB_IJNSC_ILi32EEEEEEEEENS_6half_tESL_NSA_8TiledMMAINSA_8MMA_AtomIJNSA_4SM904GMMA25MMA_64x64x16_F32F16F16_SSILNSP_5MajorE0ELSR_1ELNSP_7ScaleInE1ELSS_1EEEEEENSA_6LayoutISE_NSB_IJNSC_ILi0EEESW_SW_EEEEENSB_IJNSA_10UnderscoreESZ_SZ_EEEEENS7_6detail26Sm90ImplicitGemmTileTraitsINSA_20SM90_TMA_LOAD_IM2COLENSA_14ComposedLayoutINSA_7SwizzleILi2ELi4ELi3EEENSA_18smem_ptr_flag_bitsILi16EEENSV_INSB_IJNSB_IJNSC_ILi8EEES1A_EEENSB_IJSI_SD_EEENSB_IJSD_NSC_ILi28EEEEEEEEENSB_IJNSB_IJSI_NSC_ILi256EEEEEENSB_IJSD_SW_EEENSB_IJSW_NSC_ILi2048EEEEEEEEEEEEEvEENS13_INSA_13SM90_TMA_LOADENS15_INS16_ILi3ELi4ELi3EEES19_NSV_INSB_IJNSB_IJSH_SD_EEENSB_IJS1A_NSC_ILi4EEEEEES1E_EEENSB_IJS1I_NSB_IJSH_NSC_ILi512EEEEEES1K_EEEEEEEvEEEENS_8epilogue10collective6detail29Sm90TmaWarpSpecializedAdapterINS23_15DefaultEpilogueISL_NSB_IJNSB_IJllllEEESD_SW_EEES28_NS22_6thread17LinearCombinationISL_Li1EffLNS29_9ScaleType4KindE0ELNS_15FloatRoundStyleE2ESL_EENS_4gemm15EpilogueDefaultEEEEEvvEEEEvNT_6ParamsE)
        /*0020*/ 	.word	0x00000000
.L_16:


//--------------------- .nv.compat                --------------------------
	.section	.nv.compat,"",@"SHT_CUDA_COMPAT_INFO"
	.align	4
        /*0000*/ 	.byte	0x02, 0x09, 0x01, 0x00, 0x02, 0x02, 0x04, 0x00, 0x02, 0x05, 0x05, 0x00, 0x03, 0x07, 0x01, 0x01
        /*0010*/ 	.byte	0x02, 0x03, 0x01, 0x00, 0x02, 0x06, 0x01, 0x00, 0x04, 0x0b, 0x08, 0x00, 0x00, 0x00, 0x00, 0x00
        /*0020*/ 	.byte	0x00, 0x00, 0x00, 0x00


//--------------------- .nv.info._ZN7cutlass13device_kernelINS_4conv6kernel13ConvUniversalINS1_16ConvProblemShapeILNS1_8OperatorE1ELi3EEENS1_10collective14CollectiveConvINS1_46MainloopSm90TmaGmmaWarpSpecializedImplicitGemmILS5_1ELi28ELi3EN4cute5tupleIJNSA_1CILi1EEESD_SD_EEENS1_36KernelImplicitTmaWarpSpecializedSm90ELi1EEENSB_IJNSC_ILi64EEESH_NSB_IJNSC_ILi32EEEEEEEEENS_6half_tESL_NSA_8TiledMMAINSA_8MMA_AtomIJNSA_4SM904GMMA25MMA_64x64x16_F32F16F16_SSILNSP_5MajorE0ELSR_1ELNSP_7ScaleInE1ELSS_1EEEEEENSA_6LayoutISE_NSB_IJNSC_ILi0EEESW_SW_EEEEENSB_IJNSA_10UnderscoreESZ_SZ_EEEEENS7_6detail26Sm90ImplicitGemmTileTraitsINSA_20SM90_TMA_LOAD_IM2COLENSA_14ComposedLayoutINSA_7SwizzleILi2ELi4ELi3EEENSA_18smem_ptr_flag_bitsILi16EEENSV_INSB_IJNSB_IJNSC_ILi8EEES1A_EEENSB_IJSI_SD_EEENSB_IJSD_NSC_ILi28EEEEEEEEENSB_IJNSB_IJSI_NSC_ILi256EEEEEENSB_IJSD_SW_EEENSB_IJSW_NSC_ILi2048EEEEEEEEEEEEEvEENS13_INSA_13SM90_TMA_LOADENS15_INS16_ILi3ELi4ELi3EEES19_NSV_INSB_IJNSB_IJSH_SD_EEENSB_IJS1A_NSC_ILi4EEEEEES1E_EEENSB_IJS1I_NSB_IJSH_NSC_ILi512EEEEEES1K_EEEEEEEvEEEENS_8epilogue10collective6detail29Sm90TmaWarpSpecializedAdapterINS23_15DefaultEpilogueISL_NSB_IJNSB_IJllllEEESD_SW_EEES28_NS22_6thread17LinearCombinationISL_Li1EffLNS29_9ScaleType4KindE0ELNS_15FloatRoundStyleE2ESL_EENS_4gemm15EpilogueDefaultEEEEEvvEEEEvNT_6ParamsE --------------------------
	.section	.nv.info._ZN7cutlass13device_kernelINS_4conv6kernel13ConvUniversalINS1_16ConvProblemShapeILNS1_8OperatorE1ELi3EEENS1_10collective14CollectiveConvINS1_46MainloopSm90TmaGmmaWarpSpecializedImplicitGemmILS5_1ELi28ELi3EN4cute5tupleIJNSA_1CILi1EEESD_SD_EEENS1_36KernelImplicitTmaWarpSpecializedSm90ELi1EEENSB_IJNSC_ILi64EEESH_NSB_IJNSC_ILi32EEEEEEEEENS_6half_tESL_NSA_8TiledMMAINSA_8MMA_AtomIJNSA_4SM904GMMA25MMA_64x64x16_F32F16F16_SSILNSP_5MajorE0ELSR_1ELNSP_7ScaleInE1ELSS_1EEEEEENSA_6LayoutISE_NSB_IJNSC_ILi0EEESW_SW_EEEEENSB_IJNSA_10UnderscoreESZ_SZ_EEEEENS7_6detail26Sm90ImplicitGemmTileTraitsINSA_20SM90_TMA_LOAD_IM2COLENSA_14ComposedLayoutINSA_7SwizzleILi2ELi4ELi3EEENSA_18smem_ptr_flag_bitsILi16EEENSV_INSB_IJNSB_IJNSC_ILi8EEES1A_EEENSB_IJSI_SD_EEENSB_IJSD_NSC_ILi28EEEEEEEEENSB_IJNSB_IJSI_NSC_ILi256EEEEEENSB_IJSD_SW_EEENSB_IJSW_NSC_ILi2048EEEEEEEEEEEEEvEENS13_INSA_13SM90_TMA_LOADENS15_INS16_ILi3ELi4ELi3EEES19_NSV_INSB_IJNSB_IJSH_SD_EEENSB_IJS1A_NSC_ILi4EEEEEES1E_EEENSB_IJS1I_NSB_IJSH_NSC_ILi512EEEEEES1K_EEEEEEEvEEEENS_8epilogue10collective6detail29Sm90TmaWarpSpecializedAdapterINS23_15DefaultEpilogueISL_NSB_IJNSB_IJllllEEESD_SW_EEES28_NS22_6thread17LinearCombinationISL_Li1EffLNS29_9ScaleType4KindE0ELNS_15FloatRoundStyleE2ESL_EENS_4gemm15EpilogueDefaultEEEEEvvEEEEvNT_6ParamsE,"",@"SHT_CUDA_INFO"
	.sectionflags	@""
	.align	4


	//----- nvinfo : EIATTR_CUDA_API_VERSION
	.align		4
        /*0000*/ 	.byte	0x04, 0x37
        /*0002*/ 	.short	(.L_18 - .L_17)
.L_17:
        /*0004*/ 	.word	0x00000082


	//----- nvinfo : EIATTR_KPARAM_INFO
	.align		4
.L_18:
        /*0008*/ 	.byte	0x04, 0x17
        /*000a*/ 	.short	(.L_20 - .L_19)
.L_19:
        /*000c*/ 	.word	0x00000000
        /*0010*/ 	.short	0x0000
        /*0012*/ 	.short	0x0070
        /*0014*/ 	.byte	0x00, 0xf0, 0x01, 0x10


	//----- nvinfo : EIATTR_SPARSE_MMA_MASK
	.align		4
.L_20:
        /*0018*/ 	.byte	0x03, 0x50
        /*001a*/ 	.short	0x0000


	//----- nvinfo : EIATTR_MAXREG_COUNT
	.align		4
        /*001c*/ 	.byte	0x03, 0x1b
        /*001e*/ 	.short	0x00ff


	//----- nvinfo : EIATTR_NUM_BARRIERS
	.align		4
        /*0020*/ 	.byte	0x02, 0x4c
        /*0022*/ 	.byte	0x01
	.zero		1


	//----- nvinfo : EIATTR_MERCURY_ISA_VERSION
	.align		4
        /*0024*/ 	.byte	0x03, 0x5f
        /*0026*/ 	.short	0x0101


	//----- nvinfo : EIATTR_COOP_GROUP_MASK_REGIDS
	.align		4
        /*0028*/ 	.byte	0x04, 0x29
        /*002a*/ 	.short	(.L_22 - .L_21)


	//   ....[0]....
.L_21:
        /*002c*/ 	.word	0xffffffff


	//   ....[1]....
        /*0030*/ 	.word	0xffffffff


	//   ....[2]....
        /*0034*/ 	.word	0xffffffff


	//----- nvinfo : EIATTR_COOP_GROUP_INSTR_OFFSETS
	.align		4
.L_22:
        /*0038*/ 	.byte	0x04, 0x28
        /*003a*/ 	.short	(.L_24 - .L_23)


	//   ....[0]....
.L_23:
        /*003c*/ 	.word	0x00000060


	//   ....[1]....
        /*0040*/ 	.word	0x00000070


	//   ....[2]....
        /*0044*/ 	.word	0x00000130


	//----- nvinfo : EIATTR_MBARRIER_INSTR_OFFSETS
	.align		4
.L_24:
        /*0048*/ 	.byte	0x04, 0x39
        /*004a*/ 	.short	(.L_26 - .L_25)


	//   ....[0]....
.L_25:
        /*004c*/ 	.word	0x00000270
        /*0050*/ 	.word	0x000000ff
        /*0054*/ 	.word	0x00038000
        /*0058*/ 	.short	0x0100
        /*005a*/ 	.byte	0x08
	.zero		1


	//   ....[1]....
        /*005c*/ 	.word	0x00000280
        /*0060*/ 	.word	0x000000ff
        /*0064*/ 	.word	0x000380e0
        /*0068*/ 	.short	0x0100
        /*006a*/ 	.byte	0x08
	.zero		1


	//   ....[2]....
        /*006c*/ 	.word	0x00000290
        /*0070*/ 	.word	0x000000ff
        /*0074*/ 	.word	0x00038008
        /*0078*/ 	.short	0x0100
        /*007a*/ 	.byte	0x08
	.zero		1


	//   ....[3]....
        /*007c*/ 	.word	0x000002a0
        /*0080*/ 	.word	0x000000ff
        /*0084*/ 	.word	0x000380e8
        /*0088*/ 	.short	0x0100
        /*008a*/ 	.byte	0x08
	.zero		1


	//   ....[4]....
        /*008c*/ 	.word	0x000002b0
        /*0090*/ 	.word	0x000000ff
        /*0094*/ 	.word	0x00038010
        /*0098*/ 	.short	0x0100
        /*009a*/ 	.byte	0x08
	.zero		1


	//   ....[5]....
        /*009c*/ 	.word	0x000002c0
        /*00a0*/ 	.word	0x000000ff
        /*00a4*/ 	.word	0x000380f0
        /*00a8*/ 	.short	0x0100
        /*00aa*/ 	.byte	0x08
	.zero		1


	//   ....[6]....
        /*00ac*/ 	.word	0x000002d0
        /*00b0*/ 	.word	0x000000ff
        /*00b4*/ 	.word	0x00038018
        /*00b8*/ 	.short	0x0100
        /*00ba*/ 	.byte	0x08
	.zero		1


	//   ....[7]....
        /*00bc*/ 	.word	0x000002e0
        /*00c0*/ 	.word	0x000000ff
        /*00c4*/ 	.word	0x000380f8
        /*00c8*/ 	.short	0x0100
        /*00ca*/ 	.byte	0x08
	.zero		1


	//   ....[8]....
        /*00cc*/ 	.word	0x000002f0
        /*00d0*/ 	.word	0x000000ff
        /*00d4*/ 	.word	0x00038020
        /*00d8*/ 	.short	0x0100
        /*00da*/ 	.byte	0x08
	.zero		1


	//   ....[9]....
        /*00dc*/ 	.word	0x00000300
        /*00e0*/ 	.word	0x000000ff
        /*00e4*/ 	.word	0x00038100
        /*00e8*/ 	.short	0x0100
        /*00ea*/ 	.byte	0x08
	.zero		1


	//   ....[10]....
        /*00ec*/ 	.word	0x00000310
        /*00f0*/ 	.word	0x000000ff
        /*00f4*/ 	.word	0x00038028
        /*00f8*/ 	.short	0x0100
        /*00fa*/ 	.byte	0x08
	.zero		1


	//   ....[11]....
        /*00fc*/ 	.word	0x00000320
        /*0100*/ 	.word	0x000000ff
        /*0104*/ 	.word	0x00038108
        /*0108*/ 	.short	0x0100
        /*010a*/ 	.byte	0x08
	.zero		1


	//   ....[12]....
        /*010c*/ 	.word	0x00000330
        /*0110*/ 	.word	0x000000ff
        /*0114*/ 	.word	0x00038030
        /*0118*/ 	.short	0x0100
        /*011a*/ 	.byte	0x08
	.zero		1


	//   ....[13]....
        /*011c*/ 	.word	0x00000340
        /*0120*/ 	.word	0x000000ff
        /*0124*/ 	.word	0x00038110
        /*0128*/ 	.short	0x0100
        /*012a*/ 	.byte	0x08
	.zero		1


	//   ....[14]....
        /*012c*/ 	.word	0x00000350
        /*0130*/ 	.word	0x000000ff
        /*0134*/ 	.word	0x00038038
        /*0138*/ 	.short	0x0100
        /*013a*/ 	.byte	0x08
	.zero		1


	//   ....[15]....
        /*013c*/ 	.word	0x00000360
        /*0140*/ 	.word	0x000000ff
        /*0144*/ 	.word	0x00038118
        /*0148*/ 	.short	0x0100
        /*014a*/ 	.byte	0x08
	.zero		1


	//   ....[16]....
        /*014c*/ 	.word	0x00000370
        /*0150*/ 	.word	0x000000ff
        /*0154*/ 	.word	0x00038040
        /*0158*/ 	.short	0x0100
        /*015a*/ 	.byte	0x08
	.zero		1


	//   ....[17]....
        /*015c*/ 	.word	0x00000380
        /*0160*/ 	.word	0x000000ff
        /*0164*/ 	.word	0x00038120
        /*0168*/ 	.short	0x0100
        /*016a*/ 	.byte	0x08
	.zero		1


	//   ....[18]....
        /*016c*/ 	.word	0x00000390
        /*0170*/ 	.word	0x000000ff
        /*0174*/ 	.word	0x00038048
        /*0178*/ 	.short	0x0100
        /*017a*/ 	.byte	0x08
	.zero		1


	//   ....[19]....
        /*017c*/ 	.word	0x000003a0
        /*0180*/ 	.word	0x000000ff
        /*0184*/ 	.word	0x00038128
        /*0188*/ 	.short	0x0100
        /*018a*/ 	.byte	0x08
	.zero		1


	//   ....[20]....
        /*018c*/ 	.word	0x000003b0
        /*0190*/ 	.word	0x000000ff
        /*0194*/ 	.word	0x00038050
        /*0198*/ 	.short	0x0100
        /*019a*/ 	.byte	0x08
	.zero		1


	//   ....[21]....
        /*019c*/ 	.word	0x000003c0
        /*01a0*/ 	.word	0x000000ff
        /*01a4*/ 	.word	0x00038130
        /*01a8*/ 	.short	0x0100
        /*01aa*/ 	.byte	0x08
	.zero		1


	//   ....[22]....
        /*01ac*/ 	.word	0x000003d0
        /*01b0*/ 	.word	0x000000ff
        /*01b4*/ 	.word	0x00038058
        /*01b8*/ 	.short	0x0100
        /*01ba*/ 	.byte	0x08
	.zero		1


	//   ....[23]....
        /*01bc*/ 	.word	0x000003e0
        /*01c0*/ 	.word	0x000000ff
        /*01c4*/ 	.word	0x00038138
        /*01c8*/ 	.short	0x0100
        /*01ca*/ 	.byte	0x08
	.zero		1


	//   ....[24]....
        /*01cc*/ 	.word	0x000003f0
        /*01d0*/ 	.word	0x000000ff
        /*01d4*/ 	.word	0x00038060
        /*01d8*/ 	.short	0x0100
        /*01da*/ 	.byte	0x08
	.zero		1


	//   ....[25]....
        /*01dc*/ 	.word	0x00000400
        /*01e0*/ 	.word	0x000000ff
        /*01e4*/ 	.word	0x00038140
        /*01e8*/ 	.short	0x0100
        /*01ea*/ 	.byte	0x08
	.zero		1


	//   ....[26]....
        /*01ec*/ 	.word	0x00000410
        /*01f0*/ 	.word	0x000000ff
        /*01f4*/ 	.word	0x00038068
        /*01f8*/ 	.short	0x0100
        /*01fa*/ 	.byte	0x08
	.zero		1


	//   ....[27]....
        /*01fc*/ 	.word	0x00000420
        /*0200*/ 	.word	0x000000ff
        /*0204*/ 	.word	0x00038148
        /*0208*/ 	.short	0x0100
        /*020a*/ 	.byte	0x08
	.zero		1


	//   ....[28]....
        /*020c*/ 	.word	0x00000430
        /*0210*/ 	.word	0x000000ff
        /*0214*/ 	.word	0x00038070
        /*0218*/ 	.short	0x0100
        /*021a*/ 	.byte	0x08
	.zero		1


	//   ....[29]....
        /*021c*/ 	.word	0x00000440
        /*0220*/ 	.word	0x000000ff
        /*0224*/ 	.word	0x00038150
        /*0228*/ 	.short	0x0100
        /*022a*/ 	.byte	0x08
	.zero		1


	//   ....[30]....
        /*022c*/ 	.word	0x00000450
        /*0230*/ 	.word	0x000000ff
        /*0234*/ 	.word	0x00038078
        /*0238*/ 	.short	0x0100
        /*023a*/ 	.byte	0x08
	.zero		1


	//   ....[31]....
        /*023c*/ 	.word	0x00000460
        /*0240*/ 	.word	0x000000ff
        /*0244*/ 	.word	0x00038158
        /*0248*/ 	.short	0x0100
        /*024a*/ 	.byte	0x08
	.zero		1


	//   ....[32]....
        /*024c*/ 	.word	0x00000470
        /*0250*/ 	.word	0x000000ff
        /*0254*/ 	.word	0x00038080
        /*0258*/ 	.short	0x0100
        /*025a*/ 	.byte	0x08
	.zero		1


	//   ....[33]....
        /*025c*/ 	.word	0x00000480
        /*0260*/ 	.word	0x000000ff
        /*0264*/ 	.word	0x00038160
        /*0268*/ 	.short	0x0100
        /*026a*/ 	.byte	0x08
	.zero		1


	//   ....[34]....
        /*026c*/ 	.word	0x00000490
        /*0270*/ 	.word	0x000000ff
        /*0274*/ 	.word	0x00038088
        /*0278*/ 	.short	0x0100
        /*027a*/ 	.byte	0x08
	.zero		1


	//   ....[35]....
        /*027c*/ 	.word	0x000004a0
        /*0280*/ 	.word	0x000000ff
        /*0284*/ 	.word	0x00038168
        /*0288*/ 	.short	0x0100
        /*028a*/ 	.byte	0x08
	.zero		1


	//   ....[36]....
        /*028c*/ 	.word	0x000004b0
        /*0290*/ 	.word	0x000000ff
        /*0294*/ 	.word	0x00038090
        /*0298*/ 	.short	0x0100
        /*029a*/ 	.byte	0x08
	.zero		1


	//   ....[37]....
        /*029c*/ 	.word	0x000004c0
        /*02a0*/ 	.word	0x000000ff
        /*02a4*/ 	.word	0x00038170
        /*02a8*/ 	.short	0x0100
        /*02aa*/ 	.byte	0x08
	.zero		1


	//   ....[38]....
        /*02ac*/ 	.word	0x000004d0
        /*02b0*/ 	.word	0x000000ff
        /*02b4*/ 	.word	0x00038098
        /*02b8*/ 	.short	0x0100
        /*02ba*/ 	.byte	0x08
	.zero		1


	//   ....[39]....
        /*02bc*/ 	.word	0x000004e0
        /*02c0*/ 	.word	0x000000ff
        /*02c4*/ 	.word	0x00038178
        /*02c8*/ 	.short	0x0100
        /*02ca*/ 	.byte	0x08
	.zero		1


	//   ....[40]....
        /*02cc*/ 	.word	0x000004f0
        /*02d0*/ 	.word	0x000000ff
        /*02d4*/ 	.word	0x000380a0
        /*02d8*/ 	.short	0x0100
        /*02da*/ 	.byte	0x08
	.zero		1


	//   ....[41]....
        /*02dc*/ 	.word	0x00000500
        /*02e0*/ 	.word	0x000000ff
        /*02e4*/ 	.word	0x00038180
        /*02e8*/ 	.short	0x0100
        /*02ea*/ 	.byte	0x08
	.zero		1


	//   ....[42]....
        /*02ec*/ 	.word	0x00000510
        /*02f0*/ 	.word	0x000000ff
        /*02f4*/ 	.word	0x000380a8
        /*02f8*/ 	.short	0x0100
        /*02fa*/ 	.byte	0x08
	.zero		1


	//   ....[43]....
        /*02fc*/ 	.word	0x00000520
        /*0300*/ 	.word	0x000000ff
        /*0304*/ 	.word	0x00038188
        /*0308*/ 	.short	0x0100
        /*030a*/ 	.byte	0x08
	.zero		1


	//   ....[44]....
        /*030c*/ 	.word	0x00000530
        /*0310*/ 	.word	0x000000ff
        /*0314*/ 	.word	0x000380b0
        /*0318*/ 	.short	0x0100
        /*031a*/ 	.byte	0x08
	.zero		1


	//   ....[45]....
        /*031c*/ 	.word	0x00000540
        /*0320*/ 	.word	0x000000ff
        /*0324*/ 	.word	0x00038190
        /*0328*/ 	.short	0x0100
        /*032a*/ 	.byte	0x08
	.zero		1


	//   ....[46]....
        /*032c*/ 	.word	0x00000550
        /*0330*/ 	.word	0x000000ff
        /*0334*/ 	.word	0x000380b8
        /*0338*/ 	.short	0x0100
        /*033a*/ 	.byte	0x08
	.zero		1


	//   ....[47]....
        /*033c*/ 	.word	0x00000560
        /*0340*/ 	.word	0x000000ff
        /*0344*/ 	.word	0x00038198
        /*0348*/ 	.short	0x0100
        /*034a*/ 	.byte	0x08
	.zero		1


	//   ....[48]....
        /*034c*/ 	.word	0x00000570
        /*0350*/ 	.word	0x000000ff
        /*0354*/ 	.word	0x000380c0
        /*0358*/ 	.short	0x0100
        /*035a*/ 	.byte	0x08
	.zero		1


	//   ....[49]....
        /*035c*/ 	.word	0x00000580
        /*0360*/ 	.word	0x000000ff
        /*0364*/ 	.word	0x000381a0
        /*0368*/ 	.short	0x0100
        /*036a*/ 	.byte	0x08
	.zero		1


	//   ....[50]....
        /*036c*/ 	.word	0x00000590
        /*0370*/ 	.word	0x000000ff
        /*0374*/ 	.word	0x000380c8
        /*0378*/ 	.short	0x0100
        /*037a*/ 	.byte	0x08
	.zero		1


	//   ....[51]....
        /*037c*/ 	.word	0x000005a0
        /*0380*/ 	.word	0x000000ff
        /*0384*/ 	.word	0x000381a8
        /*0388*/ 	.short	0x0100
        /*038a*/ 	.byte	0x08
	.zero		1


	//   ....[52]....
        /*038c*/ 	.word	0x000005b0
        /*0390*/ 	.word	0x000000ff
        /*0394*/ 	.word	0x000380d0
        /*0398*/ 	.short	0x0100
        /*039a*/ 	.byte	0x08
	.zero		1


	//   ....[53]....
        /*039c*/ 	.word	0x000005c0
        /*03a0*/ 	.word	0x000000ff
        /*03a4*/ 	.word	0x000381b0
        /*03a8*/ 	.short	0x0100
        /*03aa*/ 	.byte	0x08
	.zero		1


	//   ....[54]....
        /*03ac*/ 	.word	0x000005d0
        /*03b0*/ 	.word	0x000000ff
        /*03b4*/ 	.word	0x000380d8
        /*03b8*/ 	.short	0x0100
        /*03ba*/ 	.byte	0x08
	.zero		1


	//   ....[55]....
        /*03bc*/ 	.word	0x000005e0
        /*03c0*/ 	.word	0x000000ff
        /*03c4*/ 	.word	0x000381b8
        /*03c8*/ 	.short	0x0100
        /*03ca*/ 	.byte	0x08
	.zero		1


	//   ....[56]....
        /*03cc*/ 	.word	0x00000bb0
        /*03d0*/ 	.word	0x00000006
        /*03d4*/ 	.word	0x00038000
        /*03d8*/ 	.short	0x010a
        /*03da*/ 	.byte	0x3f
	.zero		1


	//   ....[57]....
        /*03dc*/ 	.word	0x00000e90
        /*03e0*/ 	.word	0x00000009
        /*03e4*/ 	.word	0x00038000
        /*03e8*/ 	.short	0x010a
        /*03ea*/ 	.byte	0x3f
	.zero		1


	//   ....[58]....
        /*03ec*/ 	.word	0x00000ff0
        /*03f0*/ 	.word	0x000000ff
        /*03f4*/ 	.word	0x00000000
        /*03f8*/ 	.short	0x0101
        /*03fa*/ 	.byte	0x06
	.zero		1


	//   ....[59]....
        /*03fc*/ 	.word	0x000011f0
        /*0400*/ 	.word	0x00000004
        /*0404*/ 	.word	0x00000000
        /*0408*/ 	.short	0x0101
        /*040a*/ 	.byte	0x3f
	.zero		1


	//   ....[60]....
        /*040c*/ 	.word	0x000039e0
        /*0410*/ 	.word	0x00000011
        /*0414*/ 	.word	0x000380e0
        /*0418*/ 	.short	0x010a
        /*041a*/ 	.byte	0x3f
	.zero		1


	//   ....[61]....
        /*041c*/ 	.word	0x000041b0
        /*0420*/ 	.word	0x00000002
        /*0424*/ 	.word	0x00000000
        /*0428*/ 	.short	0x010a
        /*042a*/ 	.byte	0x3f
	.zero		1


	//   ....[62]....
        /*042c*/ 	.word	0x00004260
        /*0430*/ 	.word	0x00000002
        /*0434*/ 	.word	0x00000000
        /*0438*/ 	.short	0x010a
        /*043a*/ 	.byte	0x3f
	.zero		1


	//   ....[63]....
        /*043c*/ 	.word	0x00004310
        /*0440*/ 	.word	0x00000002
        /*0444*/ 	.word	0x00000000
        /*0448*/ 	.short	0x010a
        /*044a*/ 	.byte	0x3f
	.zero		1


	//   ....[64]....
        /*044c*/ 	.word	0x000043c0
        /*0450*/ 	.word	0x00000002
        /*0454*/ 	.word	0x00000000
        /*0458*/ 	.short	0x010a
        /*045a*/ 	.byte	0x3f
	.zero		1


	//   ....[65]....
        /*045c*/ 	.word	0x00004470
        /*0460*/ 	.word	0x00000002
        /*0464*/ 	.word	0x00000000
        /*0468*/ 	.short	0x010a
        /*046a*/ 	.byte	0x3f
	.zero		1


	//   ....[66]....
        /*046c*/ 	.word	0x00004520
        /*0470*/ 	.word	0x00000002
        /*0474*/ 	.word	0x00000000
        /*0478*/ 	.short	0x010a
        /*047a*/ 	.byte	0x3f
	.zero		1


	//   ....[67]....
        /*047c*/ 	.word	0x000045d0
        /*0480*/ 	.word	0x00000002
        /*0484*/ 	.word	0x00000000
        /*0488*/ 	.short	0x010a
        /*048a*/ 	.byte	0x3f
	.zero		1


	//   ....[68]....
        /*048c*/ 	.word	0x00004680
        /*0490*/ 	.word	0x00000002
        /*0494*/ 	.word	0x00000000
        /*0498*/ 	.short	0x010a
        /*049a*/ 	.byte	0x3f
	.zero		1


	//   ....[69]....
        /*049c*/ 	.word	0x00004730
        /*04a0*/ 	.word	0x00000002
        /*04a4*/ 	.word	0x00000000
        /*04a8*/ 	.short	0x010a
        /*04aa*/ 	.byte	0x3f
	.zero		1


	//   ....[70]....
        /*04ac*/ 	.word	0x000047e0
        /*04b0*/ 	.word	0x00000002
        /*04b4*/ 	.word	0x00000000
        /*04b8*/ 	.short	0x010a
        /*04ba*/ 	.byte	0x3f
	.zero		1


	//   ....[71]....
        /*04bc*/ 	.word	0x00004890
        /*04c0*/ 	.word	0x00000002
        /*04c4*/ 	.word	0x00000000
        /*04c8*/ 	.short	0x010a
        /*04ca*/ 	.byte	0x3f
	.zero		1


	//   ....[72]....
        /*04cc*/ 	.word	0x00004940
        /*04d0*/ 	.word	0x00000002
        /*04d4*/ 	.word	0x00000000
        /*04d8*/ 	.short	0x010a
        /*04da*/ 	.byte	0x3f
	.zero		1


	//   ....[73]....
        /*04dc*/ 	.word	0x000049f0
        /*04e0*/ 	.word	0x00000002
        /*04e4*/ 	.word	0x00000000
        /*04e8*/ 	.short	0x010a
        /*04ea*/ 	.byte	0x3f
	.zero		1


	//   ....[74]....
        /*04ec*/ 	.word	0x00004aa0
        /*04f0*/ 	.word	0x00000002
        /*04f4*/ 	.word	0x00000000
        /*04f8*/ 	.short	0x010a
        /*04fa*/ 	.byte	0x3f
	.zero		1


	//   ....[75]....
        /*04fc*/ 	.word	0x00004b50
        /*0500*/ 	.word	0x00000002
        /*0504*/ 	.word	0x00000000
        /*0508*/ 	.short	0x010a
        /*050a*/ 	.byte	0x3f
	.zero		1


	//   ....[76]....
        /*050c*/ 	.word	0x00004c00
        /*0510*/ 	.word	0x00000002
        /*0514*/ 	.word	0x00000000
        /*0518*/ 	.short	0x010a
        /*051a*/ 	.byte	0x3f
	.zero		1


	//   ....[77]....
        /*051c*/ 	.word	0x00004cb0
        /*0520*/ 	.word	0x00000002
        /*0524*/ 	.word	0x00000000
        /*0528*/ 	.short	0x010a
        /*052a*/ 	.byte	0x3f
	.zero		1


	//   ....[78]....
        /*052c*/ 	.word	0x00004d60
        /*0530*/ 	.word	0x00000002
        /*0534*/ 	.word	0x00000000
        /*0538*/ 	.short	0x010a
        /*053a*/ 	.byte	0x3f
	.zero		1


	//   ....[79]....
        /*053c*/ 	.word	0x00004e10
        /*0540*/ 	.word	0x00000002
        /*0544*/ 	.word	0x00000000
        /*0548*/ 	.short	0x010a
        /*054a*/ 	.byte	0x3f
	.zero		1


	//   ....[80]....
        /*054c*/ 	.word	0x00004ec0
        /*0550*/ 	.word	0x00000002
        /*0554*/ 	.word	0x00000000
        /*0558*/ 	.short	0x010a
        /*055a*/ 	.byte	0x3f
	.zero		1


	//   ....[81]....
        /*055c*/ 	.word	0x00004f70
        /*0560*/ 	.word	0x00000002
        /*0564*/ 	.word	0x00000000
        /*0568*/ 	.short	0x010a
        /*056a*/ 	.byte	0x3f
	.zero		1


	//   ....[82]....
        /*056c*/ 	.word	0x00005020
        /*0570*/ 	.word	0x00000002
        /*0574*/ 	.word	0x00000000
        /*0578*/ 	.short	0x010a
        /*057a*/ 	.byte	0x3f
	.zero		1


	//   ....[83]....
        /*057c*/ 	.word	0x000050d0
        /*0580*/ 	.word	0x00000002
        /*0584*/ 	.word	0x00000000
        /*0588*/ 	.short	0x010a
        /*058a*/ 	.byte	0x3f
	.zero		1


	//   ....[84]....
        /*058c*/ 	.word	0x00005180
        /*0590*/ 	.word	0x00000002
        /*0594*/ 	.word	0x00000000
        /*0598*/ 	.short	0x010a
        /*059a*/ 	.byte	0x3f
	.zero		1


	//   ....[85]....
        /*059c*/ 	.word	0x00005230
        /*05a0*/ 	.word	0x00000002
        /*05a4*/ 	.word	0x00000000
        /*05a8*/ 	.short	0x010a
        /*05aa*/ 	.byte	0x3f
	.zero		1


	//   ....[86]....
        /*05ac*/ 	.word	0x000052e0
        /*05b0*/ 	.word	0x00000002
        /*05b4*/ 	.word	0x00000000
        /*05b8*/ 	.short	0x010a
        /*05ba*/ 	.byte	0x3f
	.zero		1


	//   ....[87]....
        /*05bc*/ 	.word	0x00005390
        /*05c0*/ 	.word	0x00000002
        /*05c4*/ 	.word	0x00000000
        /*05c8*/ 	.short	0x010a
        /*05ca*/ 	.byte	0x3f
	.zero		1


	//   ....[88]....
        /*05cc*/ 	.word	0x00005440
        /*05d0*/ 	.word	0x00000003
        /*05d4*/ 	.word	0x00000000
        /*05d8*/ 	.short	0x010a
        /*05da*/ 	.byte	0x3f
	.zero		1


	//----- nvinfo : EIATTR_NUM_MBARRIERS
	.align		4
.L_26:
        /*05dc*/ 	.byte	0x03, 0x38
        /*05de*/ 	.short	0x0038


	//----- nvinfo : EIATTR_EXIT_INSTR_OFFSETS
	.align		4
        /*05e0*/ 	.byte	0x04, 0x1c
        /*05e2*/ 	.short	(.L_28 - .L_27)


	//   ....[0]....
.L_27:
        /*05e4*/ 	.word	0x000009e0


	//   ....[1]....
        /*05e8*/ 	.word	0x00001340


	//   ....[2]....
        /*05ec*/ 	.word	0x00002d20


	//   ....[3]....
        /*05f0*/ 	.word	0x00002d50


	//   ....[4]....
        /*05f4*/ 	.word	0x000037a0


	//   ....[5]....
        /*05f8*/ 	.word	0x000037d0


	//   ....[6]....
        /*05fc*/ 	.word	0x000037f0


	//   ....[7]....
        /*0600*/ 	.word	0x000040a0


	//   ....[8]....
        /*0604*/ 	.word	0x00005470


	//----- nvinfo : EIATTR_MAX_THREADS
	.align		4
.L_28:
        /*0608*/ 	.byte	0x04, 0x05
        /*060a*/ 	.short	(.L_30 - .L_29)
.L_29:
        /*060c*/ 	.word	0x00000100
        /*0610*/ 	.word	0x00000001
        /*0614*/ 	.word	0x00000001


	//----- nvinfo : EIATTR_CRS_STACK_SIZE
	.align		4
.L_30:
        /*0618*/ 	.byte	0x04, 0x1e
        /*061a*/ 	.short	(.L_32 - .L_31)
.L_31:
        /*061c*/ 	.word	0x00000000


	//----- nvinfo : EIATTR_CBANK_PARAM_SIZE
	.align		4
.L_32:
        /*0620*/ 	.byte	0x03, 0x19
        /*0622*/ 	.short	0x0470


	//----- nvinfo : EIATTR_PARAM_CBANK
	.align		4
        /*0624*/ 	.byte	0x04, 0x0a
        /*0626*/ 	.short	(.L_34 - .L_33)
	.align		4
.L_33:
        /*0628*/ 	.word	index@(.nv.constant0._ZN7cutlass13device_kernelINS_4conv6kernel13ConvUniversalINS1_16ConvProblemShapeILNS1_8OperatorE1ELi3EEENS1_10collective14CollectiveConvINS1_46MainloopSm90TmaGmmaWarpSpecializedImplicitGemmILS5_1ELi28ELi3EN4cute5tupleIJNSA_1CILi1EEESD_SD_EEENS1_36KernelImplicitTmaWarpSpecializedSm90ELi1EEENSB_IJNSC_ILi64EEESH_NSB_IJNSC_ILi32EEEEEEEEENS_6half_tESL_NSA_8TiledMMAINSA_8MMA_AtomIJNSA_4SM904GMMA25MMA_64x64x16_F32F16F16_SSILNSP_5MajorE0ELSR_1ELNSP_7ScaleInE1ELSS_1EEEEEENSA_6LayoutISE_NSB_IJNSC_ILi0EEESW_SW_EEEEENSB_IJNSA_10UnderscoreESZ_SZ_EEEEENS7_6detail26Sm90ImplicitGemmTileTraitsINSA_20SM90_TMA_LOAD_IM2COLENSA_14ComposedLayoutINSA_7SwizzleILi2ELi4ELi3EEENSA_18smem_ptr_flag_bitsILi16EEENSV_INSB_IJNSB_IJNSC_ILi8EEES1A_EEENSB_IJSI_SD_EEENSB_IJSD_NSC_ILi28EEEEEEEEENSB_IJNSB_IJSI_NSC_ILi256EEEEEENSB_IJSD_SW_EEENSB_IJSW_NSC_ILi2048EEEEEEEEEEEEEvEENS13_INSA_13SM90_TMA_LOADENS15_INS16_ILi3ELi4ELi3EEES19_NSV_INSB_IJNSB_IJSH_SD_EEENSB_IJS1A_NSC_ILi4EEEEEES1E_EEENSB_IJS1I_NSB_IJSH_NSC_ILi512EEEEEES1K_EEEEEEEvEEEENS_8epilogue10collective6detail29Sm90TmaWarpSpecializedAdapterINS23_15DefaultEpilogueISL_NSB_IJNSB_IJllllEEESD_SW_EEES28_NS22_6thread17LinearCombinationISL_Li1EffLNS29_9ScaleType4KindE0ELNS_15FloatRoundStyleE2ESL_EENS_4gemm15EpilogueDefaultEEEEEvvEEEEvNT_6ParamsE)
        /*062c*/ 	.short	0x0210
        /*062e*/ 	.short	0x0470


	//----- nvinfo : EIATTR_SW_WAR
	.align		4
.L_34:
        /*0630*/ 	.byte	0x04, 0x36
        /*0632*/ 	.short	(.L_36 - .L_35)
.L_35:
        /*0634*/ 	.word	0x00000008
.L_36:


//--------------------- .nv.callgraph             --------------------------
	.section	.nv.callgraph,"",@"SHT_CUDA_CALLGRAPH"
	.align	4
	.sectionentsize	8
	.align		4
        /*0000*/ 	.word	0x00000000
	.align		4
        /*0004*/ 	.word	0xffffffff
	.align		4
        /*0008*/ 	.word	0x00000000
	.align		4
        /*000c*/ 	.word	0xfffffffe
	.align		4
        /*0010*/ 	.word	0x00000000
	.align		4
        /*0014*/ 	.word	0xfffffffd
	.align		4
        /*0018*/ 	.word	0x00000000
	.align		4
        /*001c*/ 	.word	0xfffffffc


//--------------------- .nv.constant4             --------------------------
	.section	.nv.constant4,"a",@progbits
	.align	8
	.align		8
.nv.constant4:
        /*0000*/ 	.dword	_ZN39_INTERNAL_52731648_4_k_cu_b203ab9e_27934cuda3std3__45__cpo5beginE
	.align		8
        /*0008*/ 	.dword	_ZN39_INTERNAL_52731648_4_k_cu_b203ab9e_27934cuda3std3__45__cpo3endE
	.align		8
        /*0010*/ 	.dword	_ZN39_INTERNAL_52731648_4_k_cu_b203ab9e_27934cuda3std3__45__cpo6cbeginE
	.align		8
        /*0018*/ 	.dword	_ZN39_INTERNAL_52731648_4_k_cu_b203ab9e_27934cuda3std3__45__cpo4cendE
	.align		8
        /*0020*/ 	.dword	_ZN39_INTERNAL_52731648_4_k_cu_b203ab9e_27934cuda3std3__441_GLOBAL__N__52731648_4_k_cu_b203ab9e_27936ignoreE
	.align		8
        /*0028*/ 	.dword	_ZN39_INTERNAL_52731648_4_k_cu_b203ab9e_27934cuda3std3__419piecewise_constructE
	.align		8
        /*0030*/ 	.dword	_ZN39_INTERNAL_52731648_4_k_cu_b203ab9e_27934cuda3std3__48in_placeE
	.align		8
        /*0038*/ 	.dword	_ZN39_INTERNAL_52731648_4_k_cu_b203ab9e_27934cuda3std6ranges3__45__cpo4swapE
	.align		8
        /*0040*/ 	.dword	_ZN39_INTERNAL_52731648_4_k_cu_b203ab9e_27934cuda3std6ranges3__45__cpo9iter_moveE
	.align		8
        /*0048*/ 	.dword	_ZN39_INTERNAL_52731648_4_k_cu_b203ab9e_27934cute7productE
	.align		8
        /*0050*/ 	.dword	_ZN39_INTERNAL_52731648_4_k_cu_b203ab9e_27934cute1_E


//--------------------- .text._ZN7cutlass13device_kernelINS_4conv6kernel13ConvUniversalINS1_16ConvProblemShapeILNS1_8OperatorE1ELi3EEENS1_10collective14CollectiveConvINS1_46MainloopSm90TmaGmmaWarpSpecializedImplicitGemmILS5_1ELi28ELi3EN4cute5tupleIJNSA_1CILi1EEESD_SD_EEENS1_36KernelImplicitTmaWarpSpecializedSm90ELi1EEENSB_IJNSC_ILi64EEESH_NSB_IJNSC_ILi32EEEEEEEEENS_6half_tESL_NSA_8TiledMMAINSA_8MMA_AtomIJNSA_4SM904GMMA25MMA_64x64x16_F32F16F16_SSILNSP_5MajorE0ELSR_1ELNSP_7ScaleInE1ELSS_1EEEEEENSA_6LayoutISE_NSB_IJNSC_ILi0EEESW_SW_EEEEENSB_IJNSA_10UnderscoreESZ_SZ_EEEEENS7_6detail26Sm90ImplicitGemmTileTraitsINSA_20SM90_TMA_LOAD_IM2COLENSA_14ComposedLayoutINSA_7SwizzleILi2ELi4ELi3EEENSA_18smem_ptr_flag_bitsILi16EEENSV_INSB_IJNSB_IJNSC_ILi8EEES1A_EEENSB_IJSI_SD_EEENSB_IJSD_NSC_ILi28EEEEEEEEENSB_IJNSB_IJSI_NSC_ILi256EEEEEENSB_IJSD_SW_EEENSB_IJSW_NSC_ILi2048EEEEEEEEEEEEEvEENS13_INSA_13SM90_TMA_LOADENS15_INS16_ILi3ELi4ELi3EEES19_NSV_INSB_IJNSB_IJSH_SD_EEENSB_IJS1A_NSC_ILi4EEEEEES1E_EEENSB_IJS1I_NSB_IJSH_NSC_ILi512EEEEEES1K_EEEEEEEvEEEENS_8epilogue10collective6detail29Sm90TmaWarpSpecializedAdapterINS23_15DefaultEpilogueISL_NSB_IJNSB_IJllllEEESD_SW_EEES28_NS22_6thread17LinearCombinationISL_Li1EffLNS29_9ScaleType4KindE0ELNS_15FloatRoundStyleE2ESL_EENS_4gemm15EpilogueDefaultEEEEEvvEEEEvNT_6ParamsE --------------------------
	.section	.text._ZN7cutlass13device_kernelINS_4conv6kernel13ConvUniversalINS1_16ConvProblemShapeILNS1_8OperatorE1ELi3EEENS1_10collective14CollectiveConvINS1_46MainloopSm90TmaGmmaWarpSpecializedImplicitGemmILS5_1ELi28ELi3EN4cute5tupleIJNSA_1CILi1EEESD_SD_EEENS1_36KernelImplicitTmaWarpSpecializedSm90ELi1EEENSB_IJNSC_ILi64EEESH_NSB_IJNSC_ILi32EEEEEEEEENS_6half_tESL_NSA_8TiledMMAINSA_8MMA_AtomIJNSA_4SM904GMMA25MMA_64x64x16_F32F16F16_SSILNSP_5MajorE0ELSR_1ELNSP_7ScaleInE1ELSS_1EEEEEENSA_6LayoutISE_NSB_IJNSC_ILi0EEESW_SW_EEEEENSB_IJNSA_10UnderscoreESZ_SZ_EEEEENS7_6detail26Sm90ImplicitGemmTileTraitsINSA_20SM90_TMA_LOAD_IM2COLENSA_14ComposedLayoutINSA_7SwizzleILi2ELi4ELi3EEENSA_18smem_ptr_flag_bitsILi16EEENSV_INSB_IJNSB_IJNSC_ILi8EEES1A_EEENSB_IJSI_SD_EEENSB_IJSD_NSC_ILi28EEEEEEEEENSB_IJNSB_IJSI_NSC_ILi256EEEEEENSB_IJSD_SW_EEENSB_IJSW_NSC_ILi2048EEEEEEEEEEEEEvEENS13_INSA_13SM90_TMA_LOADENS15_INS16_ILi3ELi4ELi3EEES19_NSV_INSB_IJNSB_IJSH_SD_EEENSB_IJS1A_NSC_ILi4EEEEEES1E_EEENSB_IJS1I_NSB_IJSH_NSC_ILi512EEEEEES1K_EEEEEEEvEEEENS_8epilogue10collective6detail29Sm90TmaWarpSpecializedAdapterINS23_15DefaultEpilogueISL_NSB_IJNSB_IJllllEEESD_SW_EEES28_NS22_6thread17LinearCombinationISL_Li1EffLNS29_9ScaleType4KindE0ELNS_15FloatRoundStyleE2ESL_EENS_4gemm15EpilogueDefaultEEEEEvvEEEEvNT_6ParamsE,"ax",@progbits
	.align	128
.text._ZN7cutlass13device_kernelINS_4conv6kernel13ConvUniversalINS1_16ConvProblemShapeILNS1_8OperatorE1ELi3EEENS1_10collective14CollectiveConvINS1_46MainloopSm90TmaGmmaWarpSpecializedImplicitGemmILS5_1ELi28ELi3EN4cute5tupleIJNSA_1CILi1EEESD_SD_EEENS1_36KernelImplicitTmaWarpSpecializedSm90ELi1EEENSB_IJNSC_ILi64EEESH_NSB_IJNSC_ILi32EEEEEEEEENS_6half_tESL_NSA_8TiledMMAINSA_8MMA_AtomIJNSA_4SM904GMMA25MMA_64x64x16_F32F16F16_SSILNSP_5MajorE0ELSR_1ELNSP_7ScaleInE1ELSS_1EEEEEENSA_6LayoutISE_NSB_IJNSC_ILi0EEESW_SW_EEEEENSB_IJNSA_10UnderscoreESZ_SZ_EEEEENS7_6detail26Sm90ImplicitGemmTileTraitsINSA_20SM90_TMA_LOAD_IM2COLENSA_14ComposedLayoutINSA_7SwizzleILi2ELi4ELi3EEENSA_18smem_ptr_flag_bitsILi16EEENSV_INSB_IJNSB_IJNSC_ILi8EEES1A_EEENSB_IJSI_SD_EEENSB_IJSD_NSC_ILi28EEEEEEEEENSB_IJNSB_IJSI_NSC_ILi256EEEEEENSB_IJSD_SW_EEENSB_IJSW_NSC_ILi2048EEEEEEEEEEEEEvEENS13_INSA_13SM90_TMA_LOADENS15_INS16_ILi3ELi4ELi3EEES19_NSV_INSB_IJNSB_IJSH_SD_EEENSB_IJS1A_NSC_ILi4EEEEEES1E_EEENSB_IJS1I_NSB_IJSH_NSC_ILi512EEEEEES1K_EEEEEEEvEEEENS_8epilogue10collective6detail29Sm90TmaWarpSpecializedAdapterINS23_15DefaultEpilogueISL_NSB_IJNSB_IJllllEEESD_SW_EEES28_NS22_6thread17LinearCombinationISL_Li1EffLNS29_9ScaleType4KindE0ELNS_15FloatRoundStyleE2ESL_EENS_4gemm15EpilogueDefaultEEEEEvvEEEEvNT_6ParamsE:
        .type           _ZN7cutlass13device_kernelINS_4conv6kernel13ConvUniversalINS1_16ConvProblemShapeILNS1_8OperatorE1ELi3EEENS1_10collective14CollectiveConvINS1_46MainloopSm90TmaGmmaWarpSpecializedImplicitGemmILS5_1ELi28ELi3EN4cute5tupleIJNSA_1CILi1EEESD_SD_EEENS1_36KernelImplicitTmaWarpSpecializedSm90ELi1EEENSB_IJNSC_ILi64EEESH_NSB_IJNSC_ILi32EEEEEEEEENS_6half_tESL_NSA_8TiledMMAINSA_8MMA_AtomIJNSA_4SM904GMMA25MMA_64x64x16_F32F16F16_SSILNSP_5MajorE0ELSR_1ELNSP_7ScaleInE1ELSS_1EEEEEENSA_6LayoutISE_NSB_IJNSC_ILi0EEESW_SW_EEEEENSB_IJNSA_10UnderscoreESZ_SZ_EEEEENS7_6detail26Sm90ImplicitGemmTileTraitsINSA_20SM90_TMA_LOAD_IM2COLENSA_14ComposedLayoutINSA_7SwizzleILi2ELi4ELi3EEENSA_18smem_ptr_flag_bitsILi16EEENSV_INSB_IJNSB_IJNSC_ILi8EEES1A_EEENSB_IJSI_SD_EEENSB_IJSD_NSC_ILi28EEEEEEEEENSB_IJNSB_IJSI_NSC_ILi256EEEEEENSB_IJSD_SW_EEENSB_IJSW_NSC_ILi2048EEEEEEEEEEEEEvEENS13_INSA_13SM90_TMA_LOADENS15_INS16_ILi3ELi4ELi3EEES19_NSV_INSB_IJNSB_IJSH_SD_EEENSB_IJS1A_NSC_ILi4EEEEEES1E_EEENSB_IJS1I_NSB_IJSH_NSC_ILi512EEEEEES1K_EEEEEEEvEEEENS_8epilogue10collective6detail29Sm90TmaWarpSpecializedAdapterINS23_15DefaultEpilogueISL_NSB_IJNSB_IJllllEEESD_SW_EEES28_NS22_6thread17LinearCombinationISL_Li1EffLNS29_9ScaleType4KindE0ELNS_15FloatRoundStyleE2ESL_EENS_4gemm15EpilogueDefaultEEEEEvvEEEEvNT_6ParamsE,@function
        .size           _ZN7cutlass13device_kernelINS_4conv6kernel13ConvUniversalINS1_16ConvProblemShapeILNS1_8OperatorE1ELi3EEENS1_10collective14CollectiveConvINS1_46MainloopSm90TmaGmmaWarpSpecializedImplicitGemmILS5_1ELi28ELi3EN4cute5tupleIJNSA_1CILi1EEESD_SD_EEENS1_36KernelImplicitTmaWarpSpecializedSm90ELi1EEENSB_IJNSC_ILi64EEESH_NSB_IJNSC_ILi32EEEEEEEEENS_6half_tESL_NSA_8TiledMMAINSA_8MMA_AtomIJNSA_4SM904GMMA25MMA_64x64x16_F32F16F16_SSILNSP_5MajorE0ELSR_1ELNSP_7ScaleInE1ELSS_1EEEEEENSA_6LayoutISE_NSB_IJNSC_ILi0EEESW_SW_EEEEENSB_IJNSA_10UnderscoreESZ_SZ_EEEEENS7_6detail26Sm90ImplicitGemmTileTraitsINSA_20SM90_TMA_LOAD_IM2COLENSA_14ComposedLayoutINSA_7SwizzleILi2ELi4ELi3EEENSA_18smem_ptr_flag_bitsILi16EEENSV_INSB_IJNSB_IJNSC_ILi8EEES1A_EEENSB_IJSI_SD_EEENSB_IJSD_NSC_ILi28EEEEEEEEENSB_IJNSB_IJSI_NSC_ILi256EEEEEENSB_IJSD_SW_EEENSB_IJSW_NSC_ILi2048EEEEEEEEEEEEEvEENS13_INSA_13SM90_TMA_LOADENS15_INS16_ILi3ELi4ELi3EEES19_NSV_INSB_IJNSB_IJSH_SD_EEENSB_IJS1A_NSC_ILi4EEEEEES1E_EEENSB_IJS1I_NSB_IJSH_NSC_ILi512EEEEEES1K_EEEEEEEvEEEENS_8epilogue10collective6detail29Sm90TmaWarpSpecializedAdapterINS23_15DefaultEpilogueISL_NSB_IJNSB_IJllllEEESD_SW_EEES28_NS22_6thread17LinearCombinationISL_Li1EffLNS29_9ScaleType4KindE0ELNS_15FloatRoundStyleE2ESL_EENS_4gemm15EpilogueDefaultEEEEEvvEEEEvNT_6ParamsE,(.L_x_118 - _ZN7cutlass13device_kernelINS_4conv6kernel13ConvUniversalINS1_16ConvProblemShapeILNS1_8OperatorE1ELi3EEENS1_10collective14CollectiveConvINS1_46MainloopSm90TmaGmmaWarpSpecializedImplicitGemmILS5_1ELi28ELi3EN4cute5tupleIJNSA_1CILi1EEESD_SD_EEENS1_36KernelImplicitTmaWarpSpecializedSm90ELi1EEENSB_IJNSC_ILi64EEESH_NSB_IJNSC_ILi32EEEEEEEEENS_6half_tESL_NSA_8TiledMMAINSA_8MMA_AtomIJNSA_4SM904GMMA25MMA_64x64x16_F32F16F16_SSILNSP_5MajorE0ELSR_1ELNSP_7ScaleInE1ELSS_1EEEEEENSA_6LayoutISE_NSB_IJNSC_ILi0EEESW_SW_EEEEENSB_IJNSA_10UnderscoreESZ_SZ_EEEEENS7_6detail26Sm90ImplicitGemmTileTraitsINSA_20SM90_TMA_LOAD_IM2COLENSA_14ComposedLayoutINSA_7SwizzleILi2ELi4ELi3EEENSA_18smem_ptr_flag_bitsILi16EEENSV_INSB_IJNSB_IJNSC_ILi8EEES1A_EEENSB_IJSI_SD_EEENSB_IJSD_NSC_ILi28EEEEEEEEENSB_IJNSB_IJSI_NSC_ILi256EEEEEENSB_IJSD_SW_EEENSB_IJSW_NSC_ILi2048EEEEEEEEEEEEEvEENS13_INSA_13SM90_TMA_LOADENS15_INS16_ILi3ELi4ELi3EEES19_NSV_INSB_IJNSB_IJSH_SD_EEENSB_IJS1A_NSC_ILi4EEEEEES1E_EEENSB_IJS1I_NSB_IJSH_NSC_ILi512EEEEEES1K_EEEEEEEvEEEENS_8epilogue10collective6detail29Sm90TmaWarpSpecializedAdapterINS23_15DefaultEpilogueISL_NSB_IJNSB_IJllllEEESD_SW_EEES28_NS22_6thread17LinearCombinationISL_Li1EffLNS29_9ScaleType4KindE0ELNS_15FloatRoundStyleE2ESL_EENS_4gemm15EpilogueDefaultEEEEEvvEEEEvNT_6ParamsE)
        .other          _ZN7cutlass13device_kernelINS_4conv6kernel13ConvUniversalINS1_16ConvProblemShapeILNS1_8OperatorE1ELi3EEENS1_10collective14CollectiveConvINS1_46MainloopSm90TmaGmmaWarpSpecializedImplicitGemmILS5_1ELi28ELi3EN4cute5tupleIJNSA_1CILi1EEESD_SD_EEENS1_36KernelImplicitTmaWarpSpecializedSm90ELi1EEENSB_IJNSC_ILi64EEESH_NSB_IJNSC_ILi32EEEEEEEEENS_6half_tESL_NSA_8TiledMMAINSA_8MMA_AtomIJNSA_4SM904GMMA25MMA_64x64x16_F32F16F16_SSILNSP_5MajorE0ELSR_1ELNSP_7ScaleInE1ELSS_1EEEEEENSA_6LayoutISE_NSB_IJNSC_ILi0EEESW_SW_EEEEENSB_IJNSA_10UnderscoreESZ_SZ_EEEEENS7_6detail26Sm90ImplicitGemmTileTraitsINSA_20SM90_TMA_LOAD_IM2COLENSA_14ComposedLayoutINSA_7SwizzleILi2ELi4ELi3EEENSA_18smem_ptr_flag_bitsILi16EEENSV_INSB_IJNSB_IJNSC_ILi8EEES1A_EEENSB_IJSI_SD_EEENSB_IJSD_NSC_ILi28EEEEEEEEENSB_IJNSB_IJSI_NSC_ILi256EEEEEENSB_IJSD_SW_EEENSB_IJSW_NSC_ILi2048EEEEEEEEEEEEEvEENS13_INSA_13SM90_TMA_LOADENS15_INS16_ILi3ELi4ELi3EEES19_NSV_INSB_IJNSB_IJSH_SD_EEENSB_IJS1A_NSC_ILi4EEEEEES1E_EEENSB_IJS1I_NSB_IJSH_NSC_ILi512EEEEEES1K_EEEEEEEvEEEENS_8epilogue10collective6detail29Sm90TmaWarpSpecializedAdapterINS23_15DefaultEpilogueISL_NSB_IJNSB_IJllllEEESD_SW_EEES28_NS22_6thread17LinearCombinationISL_Li1EffLNS29_9ScaleType4KindE0ELNS_15FloatRoundStyleE2ESL_EENS_4gemm15EpilogueDefaultEEEEEvvEEEEvNT_6ParamsE,@"STO_CUDA_ENTRY STV_DEFAULT"
_ZN7cutlass13device_kernelINS_4conv6kernel13ConvUniversalINS1_16ConvProblemShapeILNS1_8OperatorE1ELi3EEENS1_10collective14CollectiveConvINS1_46MainloopSm90TmaGmmaWarpSpecializedImplicitGemmILS5_1ELi28ELi3EN4cute5tupleIJNSA_1CILi1EEESD_SD_EEENS1_36KernelImplicitTmaWarpSpecializedSm90ELi1EEENSB_IJNSC_ILi64EEESH_NSB_IJNSC_ILi32EEEEEEEEENS_6half_tESL_NSA_8TiledMMAINSA_8MMA_AtomIJNSA_4SM904GMMA25MMA_64x64x16_F32F16F16_SSILNSP_5MajorE0ELSR_1ELNSP_7ScaleInE1ELSS_1EEEEEENSA_6LayoutISE_NSB_IJNSC_ILi0EEESW_SW_EEEEENSB_IJNSA_10UnderscoreESZ_SZ_EEEEENS7_6detail26Sm90ImplicitGemmTileTraitsINSA_20SM90_TMA_LOAD_IM2COLENSA_14ComposedLayoutINSA_7SwizzleILi2ELi4ELi3EEENSA_18smem_ptr_flag_bitsILi16EEENSV_INSB_IJNSB_IJNSC_ILi8EEES1A_EEENSB_IJSI_SD_EEENSB_IJSD_NSC_ILi28EEEEEEEEENSB_IJNSB_IJSI_NSC_ILi256EEEEEENSB_IJSD_SW_EEENSB_IJSW_NSC_ILi2048EEEEEEEEEEEEEvEENS13_INSA_13SM90_TMA_LOADENS15_INS16_ILi3ELi4ELi3EEES19_NSV_INSB_IJNSB_IJSH_SD_EEENSB_IJS1A_NSC_ILi4EEEEEES1E_EEENSB_IJS1I_NSB_IJSH_NSC_ILi512EEEEEES1K_EEEEEEEvEEEENS_8epilogue10collective6detail29Sm90TmaWarpSpecializedAdapterINS23_15DefaultEpilogueISL_NSB_IJNSB_IJllllEEESD_SW_EEES28_NS22_6thread17LinearCombinationISL_Li1EffLNS29_9ScaleType4KindE0ELNS_15FloatRoundStyleE2ESL_EENS_4gemm15EpilogueDefaultEEEEEvvEEEEvNT_6ParamsE:
[----:B------:R-:W-:Y:S01]  /*0000*/  LDC R1, c[0x0][0x28] ;  /* 0x00000a00ff017b82 */ /* 0x000fe20000000800 */
[----:B------:R-:W0:Y:S01]  /*0010*/  S2R R8, SR_TID.X ;  /* 0x0000000000087919 */ /* 0x000e220000002100 */
[----:B------:R-:W-:Y:S01]  /*0020*/  ELECT P0, URZ, PT ;  /* 0x00000000003f782f */ /* 0x000fe20003800000 */
[----:B------:R-:W-:Y:S01]  /*0030*/  BSSY B0, `(.L_x_0) ;  /* 0x000000f000007945 */ /* 0x000fe20003800000 */
[--C-:B0-----:R-:W-:Y:S02]  /*0040*/  SHF.R.U32.HI R0, RZ, 0x5, R8.reuse ;  /* 0x00000005ff007819 */ /* 0x101fe40000011608 */
[----:B------:R-:W-:-:S03]  /*0050*/  SHF.R.U32.HI R3, RZ, 0x7, R8 ;  /* 0x00000007ff037819 */ /* 0x000fc60000011608 */
[----:B------:R-:W0:Y:S04]  /*0060*/  SHFL.IDX PT, R2, R0, RZ, 0x1f ;  /* 0x00001fff00027589 */ /* 0x000e2800000e0000 */
[----:B------:R1:W2:Y:S01]  /*0070*/  SHFL.IDX PT, R7, R3, RZ, 0x1f ;  /* 0x00001fff03077589 */ /* 0x0002a200000e0000 */
[----:B0-----:R-:W-:-:S13]  /*0080*/  ISETP.NE.OR P0, PT, R2, RZ, !P0 ;  /* 0x000000ff0200720c */ /* 0x001fda0004705670 */
[----:B-12---:R-:W-:Y:S05]  /*0090*/  @P0 BRA `(.L_x_1) ;  /* 0x0000000000200947 */ /* 0x006fea0003800000 */
[----:B------:R-:W-:Y:S02]  /*00a0*/  ULDC.64 UR4, c[0x0][0x198] ;  /* 0x0000660000047ab9 */ /* 0x000fe40000000a00 */
[----:B------:R-:W-:Y:S02]  /*00b0*/  UIADD3 UR6, UP0, UR4, 0xf0, URZ ;  /* 0x000000f004067890 */ /* 0x000fe4000ff1e03f */
[----:B------:R-:W-:Y:S02]  /*00c0*/  UIADD3 UR4, UP1, UR4, 0x270, URZ ;  /* 0x0000027004047890 */ /* 0x000fe4000ff3e03f */
[----:B------:R-:W-:Y:S02]  /*00d0*/  UIADD3.X UR7, URZ, UR5, URZ, UP0, !UPT ;  /* 0x000000053f077290 */ /* 0x000fe400087fe43f */
[----:B------:R-:W-:-:S07]  /*00e0*/  UIADD3.X UR5, URZ, UR5, URZ, UP1, !UPT ;  /* 0x000000053f057290 */ /* 0x000fce0008ffe43f */
[----:B------:R0:W-:Y:S02]  /*00f0*/  UTMACCTL.PF [UR6] ;  /* 0x00000000060079b9 */ /* 0x0001e40008040000 */
[----:B------:R0:W-:Y:S02]  /*0100*/  UTMACCTL.PF [UR4] ;  /* 0x00000000040079b9 */ /* 0x0001e40008040000 */
[----:B0-----:R-:W-:Y:S01]  /*0110*/  NOP ;  /* 0x0000000000007918 */ /* 0x001fe20000000000 */
.L_x_1:
[----:B------:R-:W-:Y:S05]  /*0120*/  BSYNC B0 ;  /* 0x0000000000007941 */ /* 0x000fea0003800000 */
.L_x_0:
[----:B------:R-:W0:Y:S01]  /*0130*/  SHFL.IDX PT, R0, R0, RZ, 0x1f ;  /* 0x00001fff00007589 */ /* 0x000e2200000e0000 */
[----:B------:R-:W-:-:S04]  /*0140*/  SHF.R.S32.HI R3, RZ, 0x1f, R2 ;  /* 0x0000001fff037819 */ /* 0x000fc80000011402 */
[----:B------:R-:W-:Y:S02]  /*0150*/  LEA.HI R3, R3, R2, RZ, 0x2 ;  /* 0x0000000203037211 */ /* 0x000fe400078f10ff */
[----:B0-----:R-:W-:-:S13]  /*0160*/  ISETP.NE.AND P0, PT, R0, RZ, PT ;  /* 0x000000ff0000720c */ /* 0x001fda0003f05270 */
[----:B------:R-:W-:Y:S05]  /*0170*/  @P0 BRA `(.L_x_2) ;  /* 0x0000000400240947 */ /* 0x000fea0003800000 */
[----:B------:R-:W-:Y:S01]  /*0180*/  ELECT P0, URZ, PT ;  /* 0x00000000003f782f */ /* 0x000fe20003800000 */
[----:B------:R-:W-:-:S12]  /*0190*/  BSSY B0, `(.L_x_2) ;  /* 0x0000047000007945 */ /* 0x000fd80003800000 */
[----:B------:R-:W-:Y:S05]  /*01a0*/  @!P0 BRA `(.L_x_3) ;  /* 0x0000000400148947 */ /* 0x000fea0003800000 */
[----:B------:R-:W0:Y:S01]  /*01b0*/  S2UR UR8, SR_CgaCtaId ;  /* 0x00000000000879c3 */ /* 0x000e220000008800 */
[----:B------:R-:W-:Y:S01]  /*01c0*/  UMOV UR4, 0x400 ;  /* 0x0000040000047882 */ /* 0x000fe20000000000 */
[----:B------:R-:W-:Y:S01]  /*01d0*/  UMOV UR5, 0x1 ;  /* 0x0000000100057882 */ /* 0x000fe20000000000 */
[----:B------:R-:W-:Y:S02]  /*01e0*/  UMOV UR6, 0x80 ;  /* 0x0000008000067882 */ /* 0x000fe40000000000 */
[----:B------:R-:W-:-:S04]  /*01f0*/  UIADD3 UR6, -UR6, 0x100000, URZ ;  /* 0x0010000006067890 */ /* 0x000fc8000fffe13f */
[----:B------:R-:W-:Y:S02]  /*0200*/  USHF.L.U32 UR7, UR6, 0xb, URZ ;  /* 0x0000000b06077899 */ /* 0x000fe4000800063f */
[----:B------:R-:W-:Y:S02]  /*0210*/  USHF.L.U32 UR6, UR6, 0x1, URZ ;  /* 0x0000000106067899 */ /* 0x000fe4000800063f */
[----:B0-----:R-:W-:Y:S02]  /*0220*/  ULEA UR8, UR8, UR4, 0x18 ;  /* 0x0000000408087291 */ /* 0x001fe4000f8ec03f */
[----:B------:R-:W-:-:S04]  /*0230*/  UIADD3 UR4, -UR5, 0x100000, URZ ;  /* 0x0010000005047890 */ /* 0x000fc8000fffe13f */
[----:B------:R-:W-:Y:S02]  /*0240*/  USHF.L.U32 UR5, UR4, 0xb, URZ ;  /* 0x0000000b04057899 */ /* 0x000fe4000800063f */
[----:B------:R-:W-:Y:S01]  /*0250*/  USHF.L.U32 UR4, UR4, 0x1, URZ ;  /* 0x0000000104047899 */ /* 0x000fe2000800063f */
[----:B------:R-:W0:Y:S11]  /*0260*/  FENCE.VIEW.ASYNC.S ;  /* 0x00000000000073c6 */ /* 0x000e360000000000 */
[----:B0-----:R0:W1:Y:S01]  /*0270*/  SYNCS.EXCH.64 URZ, [UR8+0x38000], UR4 ;  /* 0x03800004083f75b2 */ /* 0x0010620008000100 */
[----:B------:R0:W2:Y:S01]  /*0280*/  SYNCS.EXCH.64 URZ, [UR8+0x380e0], UR6 ;  /* 0x0380e006083f75b2 */ /* 0x0000a20008000100 */
[----:B------:R0:W3:Y:S01]  /*0290*/  SYNCS.EXCH.64 URZ, [UR8+0x38008], UR4 ;  /* 0x03800804083f75b2 */ /* 0x0000e20008000100 */
[----:B------:R0:W4:Y:S01]  /*02a0*/  SYNCS.EXCH.64 URZ, [UR8+0x380e8], UR6 ;  /* 0x0380e806083f75b2 */ /* 0x0001220008000100 */
[----:B------:R0:W0:Y:S01]  /*02b0*/  SYNCS.EXCH.64 URZ, [UR8+0x38010], UR4 ;  /* 0x03801004083f75b2 */ /* 0x0000220008000100 */
        /* <DEDUP_REMOVED lines=51> */
[----:B-1234-:R-:W-:Y:S01]  /*05f0*/  NOP ;  /* 0x0000000000007918 */ /* 0x01efe20000000000 */
.L_x_3:
[----:B0-----:R-:W-:Y:S05]  /*0600*/  BSYNC B0 ;  /* 0x0000000000007941 */ /* 0x001fea0003800000 */
.L_x_2:
[----:B------:R-:W-:Y:S01]  /*0610*/  ULDC.64 UR4, c[0x0][0x618] ;  /* 0x0001860000047ab9 */ /* 0x000fe20000000a00 */
[----:B------:R-:W-:Y:S01]  /*0620*/  LOP3.LUT R3, R3, 0xfffffffc, RZ, 0xc0, !PT ;  /* 0xfffffffc03037812 */ /* 0x000fe200078ec0ff */
[----:B------:R-:W-:Y:S01]  /*0630*/  NOP ;  /* 0x0000000000007918 */ /* 0x000fe20000000000 */
[----:B------:R-:W-:Y:S01]  /*0640*/  ISETP.NE.U32.AND P0, PT, RZ, UR4, PT ;  /* 0x00000004ff007c0c */ /* 0x000fe2000bf05070 */
[----:B------:R-:W-:Y:S01]  /*0650*/  NOP ;  /* 0x0000000000007918 */ /* 0x000fe20000000000 */
[----:B------:R-:W-:Y:S01]  /*0660*/  BAR.SYNC.DEFER_BLOCKING 0x0 ;  /* 0x0000000000007b1d */ /* 0x000fe20000010000 */
[----:B------:R-:W-:Y:S01]  /*0670*/  IMAD.IADD R6, R2, 0x1, -R3 ;  /* 0x0000000102067824 */ /* 0x000fe200078e0a03 */
[----:B------:R-:W-:Y:S02]  /*0680*/  ISETP.NE.AND.EX P0, PT, RZ, UR5, PT, P0 ;  /* 0x00000005ff007c0c */ /* 0x000fe4000bf05300 */
[C---:B------:R-:W-:Y:S02]  /*0690*/  ISETP.NE.AND P2, PT, R7.reuse, 0x1, PT ;  /* 0x000000010700780c */ /* 0x040fe40003f45270 */
[----:B------:R-:W-:Y:S01]  /*06a0*/  LOP3.LUT P1, RZ, R7, R6, RZ, 0xfc, !PT ;  /* 0x0000000607ff7212 */ /* 0x000fe2000782fcff */
[----:B------:R-:W-:-:S03]  /*06b0*/  ULDC.64 UR12, c[0x0][0x208] ;  /* 0x00008200000c7ab9 */ /* 0x000fc60000000a00 */
[----:B------:R-:W-:-:S04]  /*06c0*/  SEL R3, RZ, 0x1, P1 ;  /* 0x00000001ff037807 */ /* 0x000fc80000800000 */
[----:B------:R-:W-:Y:S01]  /*06d0*/  SEL R3, R3, 0x2, P2 ;  /* 0x0000000203037807 */ /* 0x000fe20001000000 */
[----:B------:R-:W-:Y:S06]  /*06e0*/  @!P0 BRA `(.L_x_4) ;  /* 0x00000000001c8947 */ /* 0x000fec0003800000 */
[----:B------:R-:W0:Y:S02]  /*06f0*/  LDC.64 R4, c[0x0][0x618] ;  /* 0x00018600ff047b82 */ /* 0x000e240000000a00 */
[----:B0-----:R-:W2:Y:S02]  /*0700*/  LDG.E.64 R4, desc[UR12][R4.64] ;  /* 0x0000000c04047981 */ /* 0x001ea4000c1e1b00 */
[----:B--2---:R-:W-:-:S04]  /*0710*/  ISETP.NE.U32.AND P0, PT, R4, RZ, PT ;  /* 0x000000ff0400720c */ /* 0x004fc80003f05070 */
[----:B------:R-:W-:-:S13]  /*0720*/  ISETP.NE.AND.EX P0, PT, R5, RZ, PT, P0 ;  /* 0x000000ff0500720c */ /* 0x000fda0003f05300 */
[----:B------:R-:W-:Y:S05]  /*0730*/  @!P0 BRA `(.L_x_4) ;  /* 0x0000000000088947 */ /* 0x000fea0003800000 */
[----:B------:R2:W5:Y:S01]  /*0740*/  LD.E R0, desc[UR12][R4.64] ;  /* 0x0000000c04007980 */ /* 0x000562000c101900 */
[----:B------:R-:W-:Y:S05]  /*0750*/  BRA `(.L_x_5) ;  /* 0x0000000000207947 */ /* 0x000fea0003800000 */
.L_x_4:
[----:B------:R-:W-:Y:S02]  /*0760*/  ULDC.64 UR4, c[0x0][0x608] ;  /* 0x0001820000047ab9 */ /* 0x000fe40000000a00 */
[----:B------:R-:W-:-:S04]  /*0770*/  ISETP.NE.U32.AND P0, PT, RZ, UR4, PT ;  /* 0x00000004ff007c0c */ /* 0x000fc8000bf05070 */
[----:B------:R-:W-:-:S13]  /*0780*/  ISETP.NE.AND.EX P0, PT, RZ, UR5, PT, P0 ;  /* 0x00000005ff007c0c */ /* 0x000fda000bf05300 */
[----:B------:R-:W-:Y:S05]  /*0790*/  @!P0 BRA `(.L_x_6) ;  /* 0x00000000000c8947 */ /* 0x000fea0003800000 */
[----:B------:R-:W0:Y:S02]  /*07a0*/  LDC.64 R4, c[0x0][0x608] ;  /* 0x00018200ff047b82 */ /* 0x000e240000000a00 */
[----:B0-----:R0:W5:Y:S01]  /*07b0*/  LDG.E R0, desc[UR12][R4.64] ;  /* 0x0000000c04007981 */ /* 0x001162000c1e1900 */
[----:B------:R-:W-:Y:S05]  /*07c0*/  BRA `(.L_x_5) ;  /* 0x0000000000047947 */ /* 0x000fea0003800000 */
.L_x_6:
[----:B------:R-:W1:Y:S02]  /*07d0*/  LDC R0, c[0x0][0x600] ;  /* 0x00018000ff007b82 */ /* 0x000e640000000800 */
.L_x_5:
[----:B------:R-:W-:Y:S02]  /*07e0*/  ULDC.64 UR4, c[0x0][0x620] ;  /* 0x0001880000047ab9 */ /* 0x000fe40000000a00 */
[----:B------:R-:W-:-:S04]  /*07f0*/  ISETP.NE.U32.AND P0, PT, RZ, UR4, PT ;  /* 0x00000004ff007c0c */ /* 0x000fc8000bf05070 */
[----:B------:R-:W-:-:S13]  /*0800*/  ISETP.NE.AND.EX P0, PT, RZ, UR5, PT, P0 ;  /* 0x00000005ff007c0c */ /* 0x000fda000bf05300 */
[----:B------:R-:W-:Y:S05]  /*0810*/  @!P0 BRA `(.L_x_7) ;  /* 0x00000000001c8947 */ /* 0x000fea0003800000 */
[----:B0-2---:R-:W0:Y:S02]  /*0820*/  LDC.64 R4, c[0x0][0x620] ;  /* 0x00018800ff047b82 */ /* 0x005e240000000a00 */
[----:B0-----:R-:W2:Y:S02]  /*0830*/  LDG.E.64 R4, desc[UR12][R4.64] ;  /* 0x0000000c04047981 */ /* 0x001ea4000c1e1b00 */
[----:B--2---:R-:W-:-:S04]  /*0840*/  ISETP.NE.U32.AND P0, PT, R4, RZ, PT ;  /* 0x000000ff0400720c */ /* 0x004fc80003f05070 */
[----:B------:R-:W-:-:S13]  /*0850*/  ISETP.NE.AND.EX P0, PT, R5, RZ, PT, P0 ;  /* 0x000000ff0500720c */ /* 0x000fda0003f05300 */
[----:B------:R-:W-:Y:S05]  /*0860*/  @!P0 BRA `(.L_x_7) ;  /* 0x0000000000088947 */ /* 0x000fea0003800000 */
[----:B------:R0:W5:Y:S01]  /*0870*/  LD.E R2, desc[UR12][R4.64] ;  /* 0x0000000c04027980 */ /* 0x000162000c101900 */
[----:B------:R-:W-:Y:S05]  /*0880*/  BRA `(.L_x_8) ;  /* 0x0000000000207947 */ /* 0x000fea0003800000 */
.L_x_7:
[----:B------:R-:W-:Y:S02]  /*0890*/  ULDC.64 UR4, c[0x0][0x610] ;  /* 0x0001840000047ab9 */ /* 0x000fe40000000a00 */
[----:B------:R-:W-:-:S04]  /*08a0*/  ISETP.NE.U32.AND P0, PT, RZ, UR4, PT ;  /* 0x00000004ff007c0c */ /* 0x000fc8000bf05070 */
[----:B------:R-:W-:-:S13]  /*08b0*/  ISETP.NE.AND.EX P0, PT, RZ, UR5, PT, P0 ;  /* 0x00000005ff007c0c */ /* 0x000fda000bf05300 */
[----:B------:R-:W-:Y:S05]  /*08c0*/  @!P0 BRA `(.L_x_9) ;  /* 0x00000000000c8947 */ /* 0x000fea0003800000 */
[----:B0-2---:R-:W0:Y:S02]  /*08d0*/  LDC.64 R4, c[0x0][0x610] ;  /* 0x00018400ff047b82 */ /* 0x005e240000000a00 */
[----:B0-----:R4:W5:Y:S01]  /*08e0*/  LDG.E R2, desc[UR12][R4.64] ;  /* 0x0000000c04027981 */ /* 0x001962000c1e1900 */
[----:B------:R-:W-:Y:S05]  /*08f0*/  BRA `(.L_x_8) ;  /* 0x0000000000047947 */ /* 0x000fea0003800000 */
.L_x_9:
[----:B------:R-:W3:Y:S02]  /*0900*/  LDC R2, c[0x0][0x604] ;  /* 0x00018100ff027b82 */ /* 0x000ee40000000800 */
.L_x_8:
[----:B0-2-4-:R-:W0:Y:S01]  /*0910*/  LDC R4, c[0x0][0x3e8] ;  /* 0x0000fa00ff047b82 */ /* 0x015e220000000800 */
[----:B------:R-:W-:Y:S01]  /*0920*/  ULDC UR4, c[0x0][0x3dc] ;  /* 0x0000f70000047ab9 */ /* 0x000fe20000000800 */
[----:B------:R-:W-:Y:S01]  /*0930*/  ISETP.NE.AND P0, PT, R7, RZ, PT ;  /* 0x000000ff0700720c */ /* 0x000fe20003f05270 */
[----:B------:R-:W-:Y:S01]  /*0940*/  UIADD3 UR4, UR4, 0x1f, URZ ;  /* 0x0000001f04047890 */ /* 0x000fe2000fffe03f */
[----:B------:R-:W-:-:S03]  /*0950*/  ULDC.64 UR6, c[0x0][0x3e0] ;  /* 0x0000f80000067ab9 */ /* 0x000fc60000000a00 */
[----:B------:R-:W-:Y:S02]  /*0960*/  USHF.R.S32.HI UR5, URZ, 0x1f, UR4 ;  /* 0x0000001f3f057899 */ /* 0x000fe40008011404 */
[----:B------:R-:W-:Y:S02]  /*0970*/  UIMAD UR6, UR7, UR6, URZ ;  /* 0x00000006070672a4 */ /* 0x000fe4000f8e023f */
[----:B------:R-:W-:-:S04]  /*0980*/  ULEA.HI UR5, UR5, UR4, URZ, 0x5 ;  /* 0x0000000405057291 */ /* 0x000fc8000f8f283f */
[----:B------:R-:W-:Y:S01]  /*0990*/  USHF.R.S32.HI UR15, URZ, 0x5, UR5 ;  /* 0x000000053f0f7899 */ /* 0x000fe20008011405 */
[----:B0-----:R-:W-:-:S05]  /*09a0*/  IMAD R4, R4, UR6, RZ ;  /* 0x0000000604047c24 */ /* 0x001fca000f8e02ff */
[----:B------:R-:W-:Y:S01]  /*09b0*/  IMAD R4, R4, UR15, RZ ;  /* 0x0000000f04047c24 */ /* 0x000fe2000f8e02ff */
[----:B------:R-:W-:Y:S06]  /*09c0*/  @!P0 BRA `(.L_x_10) ;  /* 0x0000002c00848947 */ /* 0x000fec0003800000 */
[----:B------:R-:W-:-:S13]  /*09d0*/  ISETP.NE.AND P0, PT, R7, 0x1, PT ;  /* 0x000000010700780c */ /* 0x000fda0003f05270 */
[----:B------:R-:W-:Y:S05]  /*09e0*/  @P0 EXIT ;  /* 0x000000000000094d */ /* 0x000fea0003800000 */
[----:B------:R-:W-:Y:S01]  /*09f0*/  ISETP.GE.AND P0, PT, R4, 0x1, PT ;  /* 0x000000010400780c */ /* 0x000fe20003f06270 */
[----:B------:R-:W-:Y:S01]  /*0a00*/  UMOV UR4, URZ ;  /* 0x0000003f00047c82 */ /* 0x000fe20008000000 */
[----:B------:R-:W-:Y:S02]  /*0a10*/  CS2R R54, SRZ ;  /* 0x0000000000367805 */ /* 0x000fe4000001ff00 */
[----:B------:R-:W-:Y:S02]  /*0a20*/  CS2R R24, SRZ ;  /* 0x0000000000187805 */ /* 0x000fe4000001ff00 */
[----:B------:R-:W-:Y:S02]  /*0a30*/  CS2R R26, SRZ ;  /* 0x00000000001a7805 */ /* 0x000fe4000001ff00 */
[----:B------:R-:W-:Y:S02]  /*0a40*/  CS2R R28, SRZ ;  /* 0x00000000001c7805 */ /* 0x000fe4000001ff00 */
[----:B------:R-:W-:-:S02]  /*0a50*/  CS2R R30, SRZ ;  /* 0x00000000001e7805 */ /* 0x000fc4000001ff00 */
[----:B------:R-:W-:Y:S02]  /*0a60*/  CS2R R32, SRZ ;  /* 0x0000000000207805 */ /* 0x000fe4000001ff00 */
        /* <DEDUP_REMOVED lines=9> */
[----:B------:R-:W-:Y:S01]  /*0b00*/  CS2R R52, SRZ ;  /* 0x0000000000347805 */ /* 0x000fe2000001ff00 */
[----:B------:R-:W-:Y:S06]  /*0b10*/  @!P0 BRA `(.L_x_11) ;  /* 0x0000000000748947 */ /* 0x000fec0003800000 */
[----:B------:R-:W-:-:S04]  /*0b20*/  LOP3.LUT R5, R3, 0x1, RZ, 0xfc, !PT ;  /* 0x0000000103057812 */ /* 0x000fc800078efcff */
[----:B------:R-:W-:-:S13]  /*0b30*/  ISETP.NE.AND P0, PT, R5, 0x3, PT ;  /* 0x000000030500780c */ /* 0x000fda0003f05270 */
[----:B------:R-:W-:Y:S05]  /*0b40*/  @!P0 BRA `(.L_x_12) ;  /* 0x0000000000048947 */ /* 0x000fea0003800000 */
[----:B------:R-:W-:Y:S01]  /*0b50*/  BPT.TRAP 0x1 ;  /* 0x000000040000795c */ /* 0x000fe20000300000 */
.L_x_12:
[----:B------:R-:W0:Y:S01]  /*0b60*/  S2UR UR5, SR_CgaCtaId ;  /* 0x00000000000579c3 */ /* 0x000e220000008800 */
[----:B------:R-:W-:Y:S01]  /*0b70*/  SHF.L.U32 R5, RZ, 0x1f, RZ ;  /* 0x0000001fff057819 */ /* 0x000fe200000006ff */
[----:B------:R-:W-:Y:S02]  /*0b80*/  UMOV UR4, 0x400 ;  /* 0x0000040000047882 */ /* 0x000fe40000000000 */
[----:B0-----:R-:W-:-:S12]  /*0b90*/  ULEA UR5, UR5, UR4, 0x18 ;  /* 0x0000000405057291 */ /* 0x001fd8000f8ec03f */
.L_x_13:
[----:B0-----:R-:W-:-:S04]  /*0ba0*/  IMAD.U32 R6, RZ, RZ, UR5 ;  /* 0x00000005ff067e24 */ /* 0x001fc8000f8e00ff */
[----:B------:R0:W2:Y:S03]  /*0bb0*/  SYNCS.PHASECHK.TRANS64.TRYWAIT P0, [R6+URZ+0x38000], R5 ;  /* 0x03800005060075a7 */ /* 0x0000a6000800017f */
[----:B--2---:R-:W-:Y:S05]  /*0bc0*/  @!P0 NANOSLEEP.SYNCS 0x989680 ;  /* 0x009896800000895d */ /* 0x004fea0003900000 */
[----:B------:R-:W2:Y:S02]  /*0bd0*/  @!P0 SYNCS.PHASECHK.TRANS64 P0, [R6+URZ+0x38000], R5 ;  /* 0x03800005060085a7 */ /* 0x000ea4000800007f */
[----:B--2---:R-:W-:Y:S05]  /*0be0*/  @!P0 BRA `(.L_x_13) ;  /* 0xfffffffc00ec8947 */ /* 0x004fea000383ffff */
[----:B------:R-:W-:Y:S01]  /*0bf0*/  USHF.R.U32.HI UR4, URZ, 0x4, UR5 ;  /* 0x000000043f047899 */ /* 0x000fe20008011605 */
[----:B------:R-:W-:Y:S01]  /*0c00*/  WARPGROUP.ARRIVE ;  /* 0x00000000000079c5 */ /* 0x000fe20000000000 */
[----:B------:R-:W-:Y:S02]  /*0c10*/  UIADD3 UR5, UR5, 0x1c000, URZ ;  /* 0x0001c00005057890 */ /* 0x000fe4000fffe03f */
[----:B------:R-:W-:Y:S02]  /*0c20*/  ULOP3.LUT UR4, UR4, 0x3fff, URZ, 0xc0, !UPT ;  /* 0x00003fff04047892 */ /* 0x000fe4000f8ec03f */
[----:B------:R-:W-:Y:S02]  /*0c30*/  USHF.R.U32.HI UR5, URZ, 0x4, UR5 ;  /* 0x000000043f057899 */ /* 0x000fe40008011605 */
[----:B------:R-:W-:Y:S02]  /*0c40*/  ULOP3.LUT UR4, UR4, 0x10000, URZ, 0xfc, !UPT ;  /* 0x0001000004047892 */ /* 0x000fe4000f8efc3f */
[----:B------:R-:W-:Y:S01]  /*0c50*/  ULOP3.LUT UR6, UR5, 0x3fff, URZ, 0xc0, !UPT ;  /* 0x00003fff05067892 */ /* 0x000fe2000f8ec03f */
[----:B------:R-:W-:-:S02]  /*0c60*/  UMOV UR7, 0x40000040 ;  /* 0x4000004000077882 */ /* 0x000fc40000000000 */
[----:B------:R-:W-:-:S06]  /*0c70*/  UMOV UR5, 0x80000020 ;  /* 0x8000002000057882 */ /* 0x000fcc0000000000 */
[----:B------:R-:W-:Y:S01]  /*0c80*/  HGMMA.64x64x16.F32 R24, gdesc[UR4].tnspB, RZ, !UPT ;  /* 0x40e00000041879f0 */ /* 0x000fe2000c7008ff */
[----:B------:R-:W-:Y:S02]  /*0c90*/  UIADD3 UR4, UR4, 0x2, URZ ;  /* 0x0000000204047890 */ /* 0x000fe4000fffe03f */
[----:B------:R-:W-:Y:S01]  /*0ca0*/  UIADD3 UR6, UR6, 0x80, URZ ;  /* 0x0000008006067890 */ /* 0x000fe2000fffe03f */
[----:B------:R-:W-:Y:S01]  /*0cb0*/  UMOV UR5, 0x80000020 ;  /* 0x8000002000057882 */ /* 0x000fe20000000000 */
[----:B------:R-:W-:-:S07]  /*0cc0*/  UMOV UR7, 0x40000040 ;  /* 0x4000004000077882 */ /* 0x000fce0000000000 */
[----:B------:R-:W-:Y:S01]  /*0cd0*/  HGMMA.64x64x16.F32 R24, gdesc[UR4].tnspB, R24, gsb0 ;  /* 0x40e00000041879f0 */ /* 0x000fe20008000818 */
[----:B------:R-:W-:-:S05]  /*0ce0*/  UMOV UR4, 0x1 ;  /* 0x0000000100047882 */ /* 0x000fca0000000000 */
.L_x_11:
[----:B0-----:R-:W-:-:S05]  /*0cf0*/  VIMNMX R5, R4, 0x1, PT ;  /* 0x0000000104057848 */ /* 0x001fca0003fe0100 */
[----:B------:R-:W-:-:S05]  /*0d00*/  IMAD.IADD R7, R4, 0x1, -R5 ;  /* 0x0000000104077824 */ /* 0x000fca00078e0a05 */
[----:B------:R-:W-:-:S13]  /*0d10*/  ISETP.GE.AND P0, PT, R7, 0x1, PT ;  /* 0x000000010700780c */ /* 0x000fda0003f06270 */
[----:B------:R-:W-:Y:S05]  /*0d20*/  @!P0 BRA `(.L_x_14) ;  /* 0x0000000000ec8947 */ /* 0x000fea0003800000 */
[----:B------:R-:W0:Y:S01]  /*0d30*/  S2UR UR6, SR_CgaCtaId ;  /* 0x00000000000679c3 */ /* 0x000e220000008800 */
[----:B------:R-:W-:Y:S01]  /*0d40*/  UMOV UR5, 0x400 ;  /* 0x0000040000057882 */ /* 0x000fe20000000000 */
[----:B------:R-:W-:Y:S01]  /*0d50*/  LOP3.LUT R5, RZ, R4, RZ, 0x33, !PT ;  /* 0x00000004ff057212 */ /* 0x000fe200078e33ff */
[----:B------:R-:W-:Y:S01]  /*0d60*/  IMAD.MOV.U32 R8, RZ, RZ, RZ ;  /* 0x000000ffff087224 */ /* 0x000fe200078e00ff */
[----:B------:R-:W-:Y:S01]  /*0d70*/  LOP3.LUT R10, R3, 0x1, RZ, 0xfc, !PT ;  /* 0x00000001030a7812 */ /* 0x000fe200078efcff */
[----:B------:R-:W-:Y:S01]  /*0d80*/  UISETP.NE.U32.AND UP0, UPT, UR4, URZ, UPT ;  /* 0x0000003f0400728c */ /* 0x000fe2000bf05070 */
[----:B------:R-:W-:-:S04]  /*0d90*/  VIMNMX R5, R5, -0x2, !PT ;  /* 0xfffffffe05057848 */ /* 0x000fc80007fe0100 */
[----:B------:R-:W-:Y:S01]  /*0da0*/  IADD3 R5, R5, 0x2, R4 ;  /* 0x0000000205057810 */ /* 0x000fe20007ffe004 */
[----:B0-----:R-:W-:-:S04]  /*0db0*/  ULEA UR7, UR6, UR5, 0x18 ;  /* 0x0000000506077291 */ /* 0x001fc8000f8ec03f */
[----:B------:R-:W-:Y:S02]  /*0dc0*/  UIADD3 UR5, UR7, 0x1c000, URZ ;  /* 0x0001c00007057890 */ /* 0x000fe4000fffe03f */
[----:B------:R-:W-:Y:S02]  /*0dd0*/  USHF.R.U32.HI UR6, URZ, 0x4, UR7 ;  /* 0x000000043f067899 */ /* 0x000fe40008011607 */
[----:B------:R-:W-:Y:S02]  /*0de0*/  USHF.R.U32.HI UR5, URZ, 0x4, UR5 ;  /* 0x000000043f057899 */ /* 0x000fe40008011605 */
[----:B------:R-:W-:Y:S02]  /*0df0*/  ULOP3.LUT UR6, UR6, 0x3fff, URZ, 0xc0, !UPT ;  /* 0x00003fff06067892 */ /* 0x000fe4000f8ec03f */
[----:B------:R-:W-:Y:S02]  /*0e00*/  ULOP3.LUT UR14, UR5, 0x3fff, URZ, 0xc0, !UPT ;  /* 0x00003fff050e7892 */ /* 0x000fe4000f8ec03f */
[----:B------:R-:W-:Y:S01]  /*0e10*/  ULOP3.LUT UR15, UR6, 0x10000, URZ, 0xfc, !UPT ;  /* 0x00010000060f7892 */ /* 0x000fe2000f8efc3f */
[----:B------:R-:W-:-:S11]  /*0e20*/  UMOV UR5, URZ ;  /* 0x0000003f00057c82 */ /* 0x000fd60008000000 */
.L_x_19:
[----:B------:R-:W-:-:S13]  /*0e30*/  ISETP.NE.AND P1, PT, R10, 0x3, PT ;  /* 0x000000030a00780c */ /* 0x000fda0003f25270 */
[----:B0-----:R-:W-:Y:S05]  /*0e40*/  @!P1 BRA `(.L_x_15) ;  /* 0x0000000000049947 */ /* 0x001fea0003800000 */
[----:B------:R-:W-:Y:S01]  /*0e50*/  BPT.TRAP 0x1 ;  /* 0x000000040000795c */ /* 0x000fe20000300000 */
.L_x_15:
[----:B------:R-:W-:Y:S01]  /*0e60*/  SHF.L.U32 R6, R8, 0x1f, RZ ;  /* 0x0000001f08067819 */ /* 0x000fe200000006ff */
[----:B------:R-:W-:-:S12]  /*0e70*/  ULEA UR6, UR4, UR7, 0x3 ;  /* 0x0000000704067291 */ /* 0x000fd8000f8e183f */
.L_x_16:
[----:B0-----:R-:W-:-:S04]  /*0e80*/  IMAD.U32 R9, RZ, RZ, UR6 ;  /* 0x00000006ff097e24 */ /* 0x001fc8000f8e00ff */
[----:B------:R0:W2:Y:S03]  /*0e90*/  SYNCS.PHASECHK.TRANS64.TRYWAIT P0, [R9+URZ+0x38000], R6 ;  /* 0x03800006090075a7 */ /* 0x0000a6000800017f */
[----:B--2---:R-:W-:Y:S05]  /*0ea0*/  @!P0 NANOSLEEP.SYNCS 0x989680 ;  /* 0x009896800000895d */ /* 0x004fea0003900000 */
[----:B------:R-:W2:Y:S02]  /*0eb0*/  @!P0 SYNCS.PHASECHK.TRANS64 P0, [R9+URZ+0x38000], R6 ;  /* 0x03800006090085a7 */ /* 0x000ea4000800007f */
[----:B--2---:R-:W-:Y:S05]  /*0ec0*/  @!P0 BRA `(.L_x_16) ;  /* 0xfffffffc00ec8947 */ /* 0x004fea000383ffff */
[----:B------:R-:W-:Y:S01]  /*0ed0*/  ULEA UR8, UR4, UR15, 0x8 ;  /* 0x0000000f04087291 */ /* 0x000fe2000f8e403f */
[----:B------:R-:W-:Y:S01]  /*0ee0*/  WARPGROUP.ARRIVE ;  /* 0x00000000000079c5 */ /* 0x000fe20000000000 */
[----:B------:R-:W-:Y:S01]  /*0ef0*/  ULEA UR10, UR4, UR14, 0x8 ;  /* 0x0000000e040a7291 */ /* 0x000fe2000f8e403f */
[----:B------:R-:W-:Y:S01]  /*0f00*/  UMOV UR9, 0x80000020 ;  /* 0x8000002000097882 */ /* 0x000fe20000000000 */
[----:B------:R-:W-:-:S07]  /*0f10*/  UMOV UR11, 0x40000040 ;  /* 0x40000040000b7882 */ /* 0x000fce0000000000 */
[----:B------:R-:W-:Y:S01]  /*0f20*/  HGMMA.64x64x16.F32 R24, gdesc[UR8].tnspB, R24, UP0 ;  /* 0x40e00000081879f0 */ /* 0x000fe2000bf00818 */
[----:B------:R-:W-:Y:S02]  /*0f30*/  UIADD3 UR8, UR8, 0x2, URZ ;  /* 0x0000000208087890 */ /* 0x000fe4000fffe03f */
[----:B------:R-:W-:Y:S01]  /*0f40*/  UIADD3 UR10, UR10, 0x80, URZ ;  /* 0x000000800a0a7890 */ /* 0x000fe2000fffe03f */
[----:B------:R-:W-:Y:S01]  /*0f50*/  UMOV UR9, 0x80000020 ;  /* 0x8000002000097882 */ /* 0x000fe20000000000 */
[----:B------:R-:W-:-:S07]  /*0f60*/  UMOV UR11, 0x40000040 ;  /* 0x40000040000b7882 */ /* 0x000fce0000000000 */
[----:B------:R-:W-:Y:S03]  /*0f70*/  HGMMA.64x64x16.F32 R24, gdesc[UR8].tnspB, R24, gsb0 ;  /* 0x40e00000081879f0 */ /* 0x000fe60008000818 */
[----:B------:R-:W-:Y:S02]  /*0f80*/  WARPGROUP.DEPBAR.LE gsb0, 0x1 ;  /* 0x00008000000079c5 */ /* 0x000fe40000010100 */
[----:B------:R-:W-:Y:S05]  /*0f90*/  @!P1 BRA `(.L_x_17) ;  /* 0x0000000000049947 */ /* 0x000fea0003800000 */
[----:B------:R-:W-:Y:S01]  /*0fa0*/  BPT.TRAP 0x1 ;  /* 0x000000040000795c */ /* 0x000fe20000300000 */
.L_x_17:
[----:B------:R-:W-:Y:S01]  /*0fb0*/  ULEA UR6, UR5, UR7, 0x3 ;  /* 0x0000000705067291 */ /* 0x000fe2000f8e183f */
[----:B------:R-:W-:-:S03]  /*0fc0*/  ISETP.GT.U32.AND P0, PT, R3, 0x1, PT ;  /* 0x000000010300780c */ /* 0x000fc60003f04070 */
[----:B------:R-:W-:-:S04]  /*0fd0*/  UIADD3 UR6, UR6, 0x380e0, URZ ;  /* 0x000380e006067890 */ /* 0x000fc8000fffe03f */
[----:B------:R-:W-:-:S09]  /*0fe0*/  UPRMT UR6, URZ, 0x654, UR6 ;  /* 0x000006543f067896 */ /* 0x000fd20008000006 */
[----:B------:R-:W-:Y:S01]  /*0ff0*/  SYNCS.ARRIVE.TRANS64.RED.A1T0 RZ, [UR6], RZ ;  /* 0x000000ffffff79a7 */ /* 0x000fe20008100406 */
[----:B------:R-:W-:Y:S05]  /*1000*/  @P0 BRA `(.L_x_18) ;  /* 0x0000000000040947 */ /* 0x000fea0003800000 */
[----:B------:R-:W-:Y:S01]  /*1010*/  BPT.TRAP 0x1 ;  /* 0x000000040000795c */ /* 0x000fe20000300000 */
.L_x_18:
[----:B------:R-:W-:Y:S01]  /*1020*/  VIADD R5, R5, 0xffffffff ;  /* 0xffffffff05057836 */ /* 0x000fe20000000000 */
[----:B------:R-:W-:Y:S02]  /*1030*/  UIADD3 UR4, UR4, 0x1, URZ ;  /* 0x0000000104047890 */ /* 0x000fe4000fffe03f */
[----:B------:R-:W-:Y:S02]  /*1040*/  UIADD3 UR5, UR5, 0x1, URZ ;  /* 0x0000000105057890 */ /* 0x000fe4000fffe03f */
[----:B------:R-:W-:Y:S01]  /*1050*/  ISETP.GT.AND P0, PT, R5, 0x1, PT ;  /* 0x000000010500780c */ /* 0x000fe20003f04270 */
[----:B------:R-:W-:Y:S02]  /*1060*/  UISETP.NE.AND UP0, UPT, UR4, 0x1c, UPT ;  /* 0x0000001c0400788c */ /* 0x000fe4000bf05270 */
[----:B------:R-:W-:Y:S02]  /*1070*/  UISETP.NE.AND UP1, UPT, UR5, 0x1c, UPT ;  /* 0x0000001c0500788c */ /* 0x000fe4000bf25270 */
[----:B------:R-:W-:-:S02]  /*1080*/  USEL UR6, URZ, 0x1, UP0 ;  /* 0x000000013f067887 */ /* 0x000fc40008000000 */
[----:B------:R-:W-:Y:S02]  /*1090*/  USEL UR4, UR4, URZ, UP0 ;  /* 0x0000003f04047287 */ /* 0x000fe40008000000 */
[----:B------:R-:W-:Y:S02]  /*10a0*/  USEL UR5, UR5, URZ, UP1 ;  /* 0x0000003f05057287 */ /* 0x000fe40008800000 */
[----:B------:R-:W-:Y:S01]  /*10b0*/  UPLOP3.LUT UP0, UPT, UPT, UPT, UPT, 0x80, 0x0 ;  /* 0x000000000000789c */ /* 0x000fe20003f0f070 */
[----:B------:R-:W-:Y:S01]  /*10c0*/  LOP3.LUT R8, R8, UR6, RZ, 0x3c, !PT ;  /* 0x0000000608087c12 */ /* 0x000fe2000f8e3cff */
[----:B------:R-:W-:Y:S09]  /*10d0*/  @P0 BRA `(.L_x_19) ;  /* 0xfffffffc00540947 */ /* 0x000ff2000383ffff */
.L_x_14:
[----:B------:R-:W-:Y:S01]  /*10e0*/  ISETP.GE.AND P0, PT, R4, 0x1, PT ;  /* 0x000000010400780c */ /* 0x000fe20003f06270 */
[----:B------:R-:W-:-:S12]  /*10f0*/  WARPGROUP.DEPBAR.LE gsb0, 0x0 ;  /* 0x00008000000079c5 */ /* 0x000fd80000010000 */
[----:B------:R-:W-:Y:S05]  /*1100*/  @!P0 BRA `(.L_x_20) ;  /* 0x0000000000448947 */ /* 0x000fea0003800000 */
[----:B------:R-:W-:-:S04]  /*1110*/  LOP3.LUT R4, R3, 0x1, RZ, 0xfc, !PT ;  /* 0x0000000103047812 */ /* 0x000fc800078efcff */
[----:B------:R-:W-:-:S13]  /*1120*/  ISETP.NE.AND P0, PT, R4, 0x3, PT ;  /* 0x000000030400780c */ /* 0x000fda0003f05270 */
[----:B------:R-:W-:Y:S05]  /*1130*/  @!P0 BRA `(.L_x_21) ;  /* 0x0000000000048947 */ /* 0x000fea0003800000 */
[----:B------:R-:W-:Y:S01]  /*1140*/  BPT.TRAP 0x1 ;  /* 0x000000040000795c */ /* 0x000fe20000300000 */
.L_x_21:
[----:B0-----:R-:W0:Y:S01]  /*1150*/  S2R R9, SR_CgaCtaId ;  /* 0x0000000000097919 */ /* 0x001e220000008800 */
[----:B------:R-:W-:Y:S02]  /*1160*/  SHF.R.U32.HI R4, RZ, 0x2, R7 ;  /* 0x00000002ff047819 */ /* 0x000fe40000011607 */
[----:B------:R-:W-:Y:S02]  /*1170*/  MOV R6, 0x400 ;  /* 0x0000040000067802 */ /* 0x000fe40000000f00 */
[----:B------:R-:W-:Y:S01]  /*1180*/  ISETP.GT.U32.AND P0, PT, R3, 0x1, PT ;  /* 0x000000010300780c */ /* 0x000fe20003f04070 */
[----:B------:R-:W-:-:S04]  /*1190*/  IMAD.WIDE.U32 R4, R4, 0x24924925, RZ ;  /* 0x2492492504047825 */ /* 0x000fc800078e00ff */
[----:B------:R-:W-:Y:S01]  /*11a0*/  IMAD R4, R5, -0x1c, R7 ;  /* 0xffffffe405047824 */ /* 0x000fe200078e0207 */
[----:B0-----:R-:W-:-:S05]  /*11b0*/  LEA R9, R9, R6, 0x18 ;  /* 0x0000000609097211 */ /* 0x001fca00078ec0ff */
[----:B------:R-:W-:-:S04]  /*11c0*/  IMAD R4, R4, 0x8, R9 ;  /* 0x0000000804047824 */ /* 0x000fc800078e0209 */
[----:B------:R-:W-:-:S05]  /*11d0*/  VIADD R4, R4, 0x380e0 ;  /* 0x000380e004047836 */ /* 0x000fca0000000000 */
[----:B------:R-:W-:-:S04]  /*11e0*/  PRMT R4, RZ, 0x654, R4 ;  /* 0x00000654ff047816 */ /* 0x000fc80000000004 */
[----:B------:R2:W-:Y:S01]  /*11f0*/  SYNCS.ARRIVE.TRANS64.RED.A1T0 RZ, [R4+URZ], RZ ;  /* 0x000000ff04ff79a7 */ /* 0x0005e2000810043f */
[----:B------:R-:W-:Y:S05]  /*1200*/  @P0 BRA `(.L_x_20) ;  /* 0x0000000000040947 */ /* 0x000fea0003800000 */
[----:B------:R-:W-:Y:S01]  /*1210*/  BPT.TRAP 0x1 ;  /* 0x000000040000795c */ /* 0x000fe20000300000 */
.L_x_20:
[----:B--2---:R-:W2:Y:S01]  /*1220*/  S2R R4, SR_TID.X ;  /* 0x0000000000047919 */ /* 0x004ea20000002100 */
[----:B------:R-:W-:Y:S01]  /*1230*/  ULDC.64 UR4, c[0x0][0x280] ;  /* 0x0000a00000047ab9 */ /* 0x000fe20000000a00 */
[----:B0-----:R-:W0:Y:S01]  /*1240*/  S2R R9, SR_CTAID.Y ;  /* 0x0000000000097919 */ /* 0x001e220000002600 */
[----:B------:R-:W4:Y:S01]  /*1250*/  S2R R11, SR_CTAID.X ;  /* 0x00000000000b7919 */ /* 0x000f220000002500 */
[----:B--2---:R-:W-:-:S04]  /*1260*/  SHF.R.S32.HI R3, RZ, 0x1f, R4 ;  /* 0x0000001fff037819 */ /* 0x004fc80000011404 */
[----:B------:R-:W-:Y:S01]  /*1270*/  LEA.HI R3, R3, R4, RZ, 0x7 ;  /* 0x0000000403037211 */ /* 0x000fe200078f38ff */
[----:B0-----:R-:W-:-:S03]  /*1280*/  IMAD.SHL.U32 R9, R9, 0x40, RZ ;  /* 0x0000004009097824 */ /* 0x001fc600078e00ff */
[----:B------:R-:W-:Y:S02]  /*1290*/  LOP3.LUT R3, R3, 0xffffff80, RZ, 0xc0, !PT ;  /* 0xffffff8003037812 */ /* 0x000fe400078ec0ff */
[----:B------:R-:W-:-:S03]  /*12a0*/  ISETP.GE.AND P0, PT, R9, UR5, PT ;  /* 0x0000000509007c0c */ /* 0x000fc6000bf06270 */
[----:B------:R-:W-:Y:S02]  /*12b0*/  IMAD.IADD R5, R4, 0x1, -R3 ;  /* 0x0000000104057824 */ /* 0x000fe400078e0a03 */
[----:B----4-:R-:W-:-:S03]  /*12c0*/  IMAD.SHL.U32 R3, R11, 0x40, RZ ;  /* 0x000000400b037824 */ /* 0x010fc600078e00ff */
[----:B------:R-:W-:Y:S02]  /*12d0*/  SHF.R.S32.HI R8, RZ, 0x1f, R5 ;  /* 0x0000001fff087819 */ /* 0x000fe40000011405 */
[----:B------:R-:W-:Y:S02]  /*12e0*/  ISETP.GE.OR P0, PT, R3, UR4, P0 ;  /* 0x0000000403007c0c */ /* 0x000fe40008706670 */
[----:B------:R-:W-:-:S04]  /*12f0*/  LEA.HI R4, R8, R5, RZ, 0x2 ;  /* 0x0000000508047211 */ /* 0x000fc800078f10ff */
[--C-:B------:R-:W-:Y:S02]  /*1300*/  SHF.R.S32.HI R12, RZ, 0x2, R4.reuse ;  /* 0x00000002ff0c7819 */ /* 0x100fe40000011404 */
[----:B------:R-:W-:-:S04]  /*1310*/  SHF.R.S32.HI R7, RZ, 0x1f, R4 ;  /* 0x0000001fff077819 */ /* 0x000fc80000011404 */
[----:B------:R-:W-:-:S04]  /*1320*/  LEA.HI R7, R7, R12, RZ, 0x3 ;  /* 0x0000000c07077211 */ /* 0x000fc800078f18ff */
[----:B------:R-:W-:Y:S01]  /*1330*/  LOP3.LUT R13, R7, 0xfffffff8, RZ, 0xc0, !PT ;  /* 0xfffffff8070d7812 */ /* 0x000fe200078ec0ff */
[----:B------:R-:W-:Y:S06]  /*1340*/  @P0 EXIT ;  /* 0x000000000000094d */ /* 0x000fec0003800000 */
[----:B------:R-:W0:Y:S01]  /*1350*/  LDC.64 R6, c[0x0][0x658] ;  /* 0x00019600ff067b82 */ /* 0x000e220000000a00 */
[----:B------:R-:W-:Y:S01]  /*1360*/  LOP3.LUT R10, R4, 0x7ffffffc, RZ, 0xc0, !PT ;  /* 0x7ffffffc040a7812 */ /* 0x000fe200078ec0ff */
[----:B------:R-:W-:Y:S01]  /*1370*/  IMAD.IADD R4, R12, 0x1, -R13 ;  /* 0x000000010c047824 */ /* 0x000fe200078e0a0d */
[----:B------:R-:W-:Y:S02]  /*1380*/  LEA.HI R8, R8, R5, RZ, 0x5 ;  /* 0x0000000508087211 */ /* 0x000fe400078f28ff */
[----:B---3-5:R-:W-:Y:S01]  /*1390*/  FSETP.NEU.AND P1, PT, R2, RZ, PT ;  /* 0x000000ff0200720b */ /* 0x028fe20003f2d000 */
[----:B------:R-:W-:Y:S01]  /*13a0*/  IMAD.IADD R10, R5, 0x1, -R10 ;  /* 0x00000001050a7824 */ /* 0x000fe200078e0a0a */
[----:B------:R-:W-:Y:S02]  /*13b0*/  SHF.R.S32.HI R5, RZ, 0x1f, R4 ;  /* 0x0000001fff057819 */ /* 0x000fe40000011404 */
[----:B------:R-:W-:Y:S01]  /*13c0*/  SHF.R.S32.HI R13, RZ, 0x5, R8 ;  /* 0x00000005ff0d7819 */ /* 0x000fe20000011408 */
[----:B------:R-:W-:-:S02]  /*13d0*/  IMAD.SHL.U32 R12, R10, 0x2, RZ ;  /* 0x000000020a0c7824 */ /* 0x000fc400078e00ff */
[----:B------:R-:W-:-:S03]  /*13e0*/  IMAD.WIDE R10, R11, 0x40, R4 ;  /* 0x000000400b0a7825 */ /* 0x000fc600078e0204 */
[----:B------:R-:W-:Y:S01]  /*13f0*/  SHF.R.S32.HI R14, RZ, 0x1f, R12 ;  /* 0x0000001fff0e7819 */ /* 0x000fe2000001140c */
[----:B------:R-:W-:Y:S01]  /*1400*/  IMAD R5, R13, -0x10, -R3 ;  /* 0xfffffff00d057824 */ /* 0x000fe200078e0a03 */
[----:B------:R-:W-:Y:S01]  /*1410*/  IADD3 R8, P0, R9, R12, RZ ;  /* 0x0000000c09087210 */ /* 0x000fe20007f1e0ff */
[----:B------:R-:W-:Y:S01]  /*1420*/  IMAD.WIDE R10, R13, 0x10, R10 ;  /* 0x000000100d0a7825 */ /* 0x000fe200078e020a */
[----:B------:R-:W-:Y:S02]  /*1430*/  IADD3 R3, -R12, UR5, -R9 ;  /* 0x000000050c037c10 */ /* 0x000fe4000fffe909 */
[----:B------:R-:W-:Y:S02]  /*1440*/  LEA.HI.X.SX32 R9, R9, R14, 0x1, P0 ;  /* 0x0000000e09097211 */ /* 0x000fe400000f0eff */
[----:B------:R-:W-:Y:S01]  /*1450*/  IADD3 R4, R5, UR4, -R4 ;  /* 0x0000000405047c10 */ /* 0x000fe2000fffe804 */
[-C--:B0-----:R-:W-:Y:S01]  /*1460*/  IMAD R5, R11, R6.reuse, RZ ;  /* 0x000000060b057224 */ /* 0x081fe200078e02ff */
[----:B------:R-:W-:Y:S01]  /*1470*/  ISETP.GT.AND P0, PT, R3, RZ, PT ;  /* 0x000000ff0300720c */ /* 0x000fe20003f04270 */
[----:B------:R-:W-:Y:S01]  /*1480*/  IMAD.WIDE.U32 R12, R10, R6, R8 ;  /* 0x000000060a0c7225 */ /* 0x000fe200078e0008 */
[----:B------:R-:W-:-:S02]  /*1490*/  SHF.L.U64.HI R16, R6, 0x3, R7 ;  /* 0x0000000306107819 */ /* 0x000fc40000010207 */
[----:B------:R-:W-:Y:S01]  /*14a0*/  ISETP.GT.AND P2, PT, R4, RZ, P0 ;  /* 0x000000ff0400720c */ /* 0x000fe20000744270 */
[----:B------:R-:W-:Y:S02]  /*14b0*/  IMAD R5, R10, R7, R5 ;  /* 0x000000070a057224 */ /* 0x000fe400078e0205 */
[----:B------:R-:W-:Y:S02]  /*14c0*/  IMAD.SHL.U32 R17, R6, 0x8, RZ ;  /* 0x0000000806117824 */ /* 0x000fe400078e00ff */
[----:B------:R-:W-:Y:S01]  /*14d0*/  IMAD.IADD R19, R13, 0x1, R5 ;  /* 0x000000010d137824 */ /* 0x000fe200078e0205 */
[----:B------:R-:W-:Y:S07]  /*14e0*/  @!P1 BRA `(.L_x_22) ;  /* 0x00000018001c9947 */ /* 0x000fee0003800000 */
[----:B------:R-:W-:Y:S01]  /*14f0*/  ULDC.64 UR6, c[0x0][0x630] ;  /* 0x00018c0000067ab9 */ /* 0x000fe20000000a00 */
[----:B------:R-:W-:Y:S01]  /*1500*/  ULDC.64 UR8, c[0x0][0x628] ;  /* 0x00018a0000087ab9 */ /* 0x000fe20000000a00 */
[----:B------:R-:W-:Y:S01]  /*1510*/  IMAD R5, R11, UR6, RZ ;  /* 0x000000060b057c24 */ /* 0x000fe2000f8e02ff */
[----:B------:R-:W-:Y:S01]  /*1520*/  ULDC.64 UR4, c[0x0][0x650] ;  /* 0x0001940000047ab9 */ /* 0x000fe20000000a00 */
[----:B------:R-:W-:-:S04]  /*1530*/  IMAD.WIDE.U32 R14, R10, UR6, R8 ;  /* 0x000000060a0e7c25 */ /* 0x000fc8000f8e0008 */
[----:B------:R-:W-:Y:S01]  /*1540*/  IMAD R5, R10, UR7, R5 ;  /* 0x000000070a057c24 */ /* 0x000fe2000f8e0205 */
[----:B------:R-:W-:-:S03]  /*1550*/  LEA R6, P1, R14, UR8, 0x1 ;  /* 0x000000080e067c11 */ /* 0x000fc6000f8208ff */
[----:B------:R-:W-:-:S05]  /*1560*/  IMAD.IADD R7, R15, 0x1, R5 ;  /* 0x000000010f077824 */ /* 0x000fca00078e0205 */
[----:B------:R-:W-:-:S05]  /*1570*/  LEA.HI.X R7, R14, UR9, R7, 0x1, P1 ;  /* 0x000000090e077c11 */ /* 0x000fca00088f0c07 */
[----:B------:R-:W2:Y:S01]  /*1580*/  @P2 LDG.E.LTC128B.U16 R13, desc[UR12][R6.64] ;  /* 0x0000000c060d2981 */ /* 0x000ea2000c1e1520 */
[----:B------:R-:W-:Y:S01]  /*1590*/  LEA R14, P4, R12, UR4, 0x1 ;  /* 0x000000040c0e7c11 */ /* 0x000fe2000f8808ff */
[----:B------:R-:W-:Y:S01]  /*15a0*/  BSSY B0, `(.L_x_23) ;  /* 0x000000d000007945 */ /* 0x000fe20003800000 */
[----:B------:R-:W-:-:S04]  /*15b0*/  ISETP.GT.AND P1, PT, R3, 0x1, PT ;  /* 0x000000010300780c */ /* 0x000fc80003f24270 */
[----:B------:R-:W-:Y:S01]  /*15c0*/  ISETP.GT.AND P3, PT, R4, RZ, P1 ;  /* 0x000000ff0400720c */ /* 0x000fe20000f64270 */
[----:B--2---:R-:W-:-:S05]  /*15d0*/  HADD2.F32 R15, -RZ, R13.H0_H0 ;  /* 0x2000000dff0f7230 */ /* 0x004fca0000004100 */
[----:B------:R-:W-:-:S04]  /*15e0*/  FMUL R15, R15, R2 ;  /* 0x000000020f0f7220 */ /* 0x000fc80000400000 */
[----:B-1----:R-:W-:-:S05]  /*15f0*/  FFMA R15, R24, R0, R15 ;  /* 0x00000000180f7223 */ /* 0x002fca000000000f */
[----:B------:R-:W-:Y:S02]  /*1600*/  F2FP.F16.F32.PACK_AB R18, RZ, R15 ;  /* 0x0000000fff12723e */ /* 0x000fe400000000ff */
[----:B------:R-:W-:Y:S02]  /*1610*/  LEA.HI.X R15, R12, UR5, R19, 0x1, P4 ;  /* 0x000000050c0f7c11 */ /* 0x000fe4000a0f0c13 */
[----:B------:R-:W-:Y:S02]  /*1620*/  PRMT R12, R18, 0x7610, R12 ;  /* 0x00007610120c7816 */ /* 0x000fe4000000000c */
[----:B------:R-:W-:-:S03]  /*1630*/  PRMT R18, R13, 0x7610, R18 ;  /* 0x000076100d127816 */ /* 0x000fc60000000012 */
[----:B------:R0:W-:Y:S01]  /*1640*/  @P2 STG.E.U16 desc[UR12][R14.64], R12 ;  /* 0x0000000c0e002986 */ /* 0x0001e2000c10150c */
[----:B------:R-:W-:Y:S05]  /*1650*/  @!P3 BRA `(.L_x_24) ;  /* 0x000000000004b947 */ /* 0x000fea0003800000 */
[----:B------:R1:W5:Y:S02]  /*1660*/  LDG.E.LTC128B.U16 R18, desc[UR12][R6.64+0x2] ;  /* 0x0000020c06127981 */ /* 0x000364000c1e1520 */
.L_x_24:
[----:B------:R-:W-:Y:S05]  /*1670*/  BSYNC B0 ;  /* 0x0000000000007941 */ /* 0x000fea0003800000 */
.L_x_23:
[----:B------:R-:W-:Y:S01]  /*1680*/  USHF.L.U32 UR5, UR6, 0x3, URZ ;  /* 0x0000000306057899 */ /* 0x000fe2000800063f */
[----:B-----5:R-:W-:Y:S01]  /*1690*/  HADD2.F32 R11, -RZ, R18.H0_H0 ;  /* 0x20000012ff0b7230 */ /* 0x020fe20000004100 */
[----:B------:R-:W-:Y:S01]  /*16a0*/  USHF.L.U64.HI UR4, UR6, 0x3, UR7 ;  /* 0x0000000306047899 */ /* 0x000fe20008010207 */
[----:B------:R-:W-:-:S03]  /*16b0*/  ISETP.GT.AND P0, PT, R4, 0x8, P0 ;  /* 0x000000080400780c */ /* 0x000fc60000704270 */
[----:B0-----:R-:W-:Y:S02]  /*16c0*/  IMAD.U32 R12, RZ, RZ, UR5 ;  /* 0x00000005ff0c7e24 */ /* 0x001fe4000f8e00ff */
[----:B------:R-:W-:Y:S01]  /*16d0*/  FMUL R20, R11, R2 ;  /* 0x000000020b147220 */ /* 0x000fe20000400000 */
[----:B------:R-:W-:-:S03]  /*16e0*/  IMAD.U32 R13, RZ, RZ, UR4 ;  /* 0x00000004ff0d7e24 */ /* 0x000fc6000f8e00ff */
[----:B------:R-:W-:Y:S01]  /*16f0*/  FFMA R20, R25, R0, R20 ;  /* 0x0000000019147223 */ /* 0x000fe20000000014 */
[----:B------:R-:W-:-:S04]  /*1700*/  IMAD.WIDE.U32 R12, R10, UR6, R12 ;  /* 0x000000060a0c7c25 */ /* 0x000fc8000f8e000c */
[----:B------:R-:W-:Y:S02]  /*1710*/  F2FP.F16.F32.PACK_AB R20, RZ, R20 ;  /* 0x00000014ff14723e */ /* 0x000fe400000000ff */
[----:B------:R-:W-:Y:S01]  /*1720*/  IADD3 R10, P2, R8, R12, RZ ;  /* 0x0000000c080a7210 */ /* 0x000fe20007f5e0ff */
[----:B------:R-:W-:-:S03]  /*1730*/  @P3 IMAD.MOV.U32 R12, RZ, RZ, R14 ;  /* 0x000000ffff0c3224 */ /* 0x000fc600078e000e */
[----:B------:R-:W-:Y:S01]  /*1740*/  IADD3.X R5, R9, R5, R13, P2, !PT ;  /* 0x0000000509057210 */ /* 0x000fe200017fe40d */
[----:B------:R-:W-:Y:S01]  /*1750*/  @P3 IMAD.MOV.U32 R13, RZ, RZ, R15 ;  /* 0x000000ffff0d3224 */ /* 0x000fe200078e000f */
[----:B------:R-:W-:-:S04]  /*1760*/  LEA R8, P2, R10, UR8, 0x1 ;  /* 0x000000080a087c11 */ /* 0x000fc8000f8408ff */
[----:B------:R-:W-:Y:S01]  /*1770*/  LEA.HI.X R9, R10, UR9, R5, 0x1, P2 ;  /* 0x000000090a097c11 */ /* 0x000fe200090f0c05 */
[----:B------:R0:W-:Y:S04]  /*1780*/  @P3 STG.E.U16 desc[UR12][R12.64+0x2], R20 ;  /* 0x000002140c003986 */ /* 0x0001e8000c10150c */
[----:B------:R-:W2:Y:S01]  /*1790*/  @P0 LDG.E.LTC128B.U16 R18, desc[UR12][R8.64] ;  /* 0x0000000c08120981 */ /* 0x000ea2000c1e1520 */
[C---:B------:R-:W-:Y:S01]  /*17a0*/  SHF.L.U64.HI R11, R17.reuse, 0x1, R16 ;  /* 0x00000001110b7819 */ /* 0x040fe20000010210 */
[----:B------:R-:W-:Y:S01]  /*17b0*/  BSSY B0, `(.L_x_25) ;  /* 0x000000b000007945 */ /* 0x000fe20003800000 */
[----:B------:R-:W-:Y:S02]  /*17c0*/  LEA R10, P2, R17, R14, 0x1 ;  /* 0x0000000e110a7211 */ /* 0x000fe400078408ff */
[----:B------:R-:W-:-:S03]  /*17d0*/  ISETP.GT.AND P1, PT, R4, 0x8, P1 ;  /* 0x000000080400780c */ /* 0x000fc60000f24270 */
[----:B------:R-:W-:Y:S02]  /*17e0*/  IMAD.X R11, R11, 0x1, R15, P2 ;  /* 0x000000010b0b7824 */ /* 0x000fe400010e060f */
[----:B--2---:R-:W-:-:S05]  /*17f0*/  HADD2.F32 R5, -RZ, R18.H0_H0 ;  /* 0x20000012ff057230 */ /* 0x004fca0000004100 */
[----:B------:R-:W-:-:S04]  /*1800*/  FMUL R5, R5, R2 ;  /* 0x0000000205057220 */ /* 0x000fc80000400000 */
[----:B------:R-:W-:-:S05]  /*1810*/  FFMA R5, R26, R0, R5 ;  /* 0x000000001a057223 */ /* 0x000fca0000000005 */
[----:B------:R-:W-:-:S05]  /*1820*/  F2FP.F16.F32.PACK_AB R5, RZ, R5 ;  /* 0x00000005ff05723e */ /* 0x000fca00000000ff */
[----:B------:R0:W-:Y:S01]  /*1830*/  @P0 STG.E.U16 desc[UR12][R10.64], R5 ;  /* 0x000000050a000986 */ /* 0x0001e2000c10150c */
[----:B------:R-:W-:Y:S05]  /*1840*/  @!P1 BRA `(.L_x_26) ;  /* 0x0000000000049947 */ /* 0x000fea0003800000 */
[----:B------:R2:W5:Y:S02]  /*1850*/  LDG.E.LTC128B.U16 R18, desc[UR12][R8.64+0x2] ;  /* 0x0000020c08127981 */ /* 0x000564000c1e1520 */
.L_x_26:
[----:B------:R-:W-:Y:S05]  /*1860*/  BSYNC B0 ;  /* 0x0000000000007941 */ /* 0x000fea0003800000 */
.L_x_25:
[----:B0----5:R-:W-:Y:S01]  /*1870*/  HADD2.F32 R5, -RZ, R18.H0_H0 ;  /* 0x20000012ff057230 */ /* 0x021fe20000004100 */
[----:B------:R-:W-:Y:S01]  /*1880*/  ISETP.GT.AND P0, PT, R3, 0x8, PT ;  /* 0x000000080300780c */ /* 0x000fe20003f04270 */
[----:B------:R-:W-:Y:S03]  /*1890*/  BSSY B0, `(.L_x_27) ;  /* 0x0000008000007945 */ /* 0x000fe60003800000 */
[----:B------:R-:W-:Y:S01]  /*18a0*/  FMUL R12, R5, R2 ;  /* 0x00000002050c7220 */ /* 0x000fe20000400000 */
[----:B------:R-:W-:-:S03]  /*18b0*/  ISETP.GT.AND P2, PT, R4, RZ, P0 ;  /* 0x000000ff0400720c */ /* 0x000fc60000744270 */
[----:B------:R-:W-:-:S05]  /*18c0*/  FFMA R12, R27, R0, R12 ;  /* 0x000000001b0c7223 */ /* 0x000fca000000000c */
[----:B------:R-:W-:-:S05]  /*18d0*/  F2FP.F16.F32.PACK_AB R12, RZ, R12 ;  /* 0x0000000cff0c723e */ /* 0x000fca00000000ff */
[----:B------:R0:W-:Y:S01]  /*18e0*/  @P1 STG.E.U16 desc[UR12][R10.64+0x2], R12 ;  /* 0x0000020c0a001986 */ /* 0x0001e2000c10150c */
[----:B------:R-:W-:Y:S05]  /*18f0*/  @!P2 BRA `(.L_x_28) ;  /* 0x000000000004a947 */ /* 0x000fea0003800000 */
[----:B------:R3:W5:Y:S02]  /*1900*/  LDG.E.LTC128B.U16 R18, desc[UR12][R6.64+0x10] ;  /* 0x0000100c06127981 */ /* 0x000764000c1e1520 */
.L_x_28:
[----:B------:R-:W-:Y:S05]  /*1910*/  BSYNC B0 ;  /* 0x0000000000007941 */ /* 0x000fea0003800000 */
.L_x_27:
[----:B-----5:R-:W-:Y:S01]  /*1920*/  HADD2.F32 R5, -RZ, R18.H0_H0 ;  /* 0x20000012ff057230 */ /* 0x020fe20000004100 */
[----:B------:R-:W-:Y:S01]  /*1930*/  ISETP.GT.AND P1, PT, R3, 0x9, PT ;  /* 0x000000090300780c */ /* 0x000fe20003f24270 */
[----:B0-----:R-:W-:Y:S01]  /*1940*/  @P2 IMAD.MOV.U32 R12, RZ, RZ, R14 ;  /* 0x000000ffff0c2224 */ /* 0x001fe200078e000e */
[----:B------:R-:W-:Y:S01]  /*1950*/  BSSY B0, `(.L_x_29) ;  /* 0x0000009000007945 */ /* 0x000fe20003800000 */
[----:B------:R-:W-:Y:S02]  /*1960*/  @P2 IMAD.MOV.U32 R13, RZ, RZ, R15 ;  /* 0x000000ffff0d2224 */ /* 0x000fe400078e000f */
[----:B------:R-:W-:Y:S01]  /*1970*/  FMUL R5, R5, R2 ;  /* 0x0000000205057220 */ /* 0x000fe20000400000 */
[----:B------:R-:W-:-:S03]  /*1980*/  ISETP.GT.AND P3, PT, R4, RZ, P1 ;  /* 0x000000ff0400720c */ /* 0x000fc60000f64270 */
[----:B------:R-:W-:-:S05]  /*1990*/  FFMA R5, R28, R0, R5 ;  /* 0x000000001c057223 */ /* 0x000fca0000000005 */
[----:B------:R-:W-:-:S05]  /*19a0*/  F2FP.F16.F32.PACK_AB R5, RZ, R5 ;  /* 0x00000005ff05723e */ /* 0x000fca00000000ff */
[----:B------:R0:W-:Y:S01]  /*19b0*/  @P2 STG.E.U16 desc[UR12][R12.64+0x10], R5 ;  /* 0x000010050c002986 */ /* 0x0001e2000c10150c */
[----:B------:R-:W-:Y:S05]  /*19c0*/  @!P3 BRA `(.L_x_30) ;  /* 0x000000000004b947 */ /* 0x000fea0003800000 */
[----:B------:R4:W5:Y:S02]  /*19d0*/  LDG.E.LTC128B.U16 R18, desc[UR12][R6.64+0x12] ;  /* 0x0000120c06127981 */ /* 0x000964000c1e1520 */
.L_x_30:
[----:B------:R-:W-:Y:S05]  /*19e0*/  BSYNC B0 ;  /* 0x0000000000007941 */ /* 0x000fea0003800000 */
.L_x_29:
[----:B0----5:R-:W-:Y:S01]  /*19f0*/  HADD2.F32 R5, -RZ, R18.H0_H0 ;  /* 0x20000012ff057230 */ /* 0x021fe20000004100 */
[----:B------:R-:W-:Y:S01]  /*1a00*/  ISETP.GT.AND P0, PT, R4, 0x8, P0 ;  /* 0x000000080400780c */ /* 0x000fe20000704270 */
[----:B------:R-:W-:Y:S01]  /*1a10*/  @P3 IMAD.MOV.U32 R13, RZ, RZ, R15 ;  /* 0x000000ffff0d3224 */ /* 0x000fe200078e000f */
[----:B------:R-:W-:Y:S02]  /*1a20*/  BSSY B0, `(.L_x_31) ;  /* 0x0000009000007945 */ /* 0x000fe40003800000 */
[----:B------:R-:W-:-:S04]  /*1a30*/  FMUL R12, R5, R2 ;  /* 0x00000002050c7220 */ /* 0x000fc80000400000 */
[----:B------:R-:W-:-:S05]  /*1a40*/  FFMA R12, R29, R0, R12 ;  /* 0x000000001d0c7223 */ /* 0x000fca000000000c */
[----:B------:R-:W-:-:S04]  /*1a50*/  F2FP.F16.F32.PACK_AB R12, RZ, R12 ;  /* 0x0000000cff0c723e */ /* 0x000fc800000000ff */
[----:B------:R-:W-:Y:S01]  /*1a60*/  PRMT R5, R12, 0x7610, R5 ;  /* 0x000076100c057816 */ /* 0x000fe20000000005 */
[----:B------:R-:W-:-:S05]  /*1a70*/  @P3 IMAD.MOV.U32 R12, RZ, RZ, R14 ;  /* 0x000000ffff0c3224 */ /* 0x000fca00078e000e */
[----:B------:R0:W-:Y:S01]  /*1a80*/  @P3 STG.E.U16 desc[UR12][R12.64+0x12], R5 ;  /* 0x000012050c003986 */ /* 0x0001e2000c10150c */
[----:B------:R-:W-:Y:S05]  /*1a90*/  @!P0 BRA `(.L_x_32) ;  /* 0x0000000000048947 */ /* 0x000fea0003800000 */
[----:B------:R0:W5:Y:S02]  /*1aa0*/  LDG.E.LTC128B.U16 R18, desc[UR12][R8.64+0x10] ;  /* 0x0000100c08127981 */ /* 0x000164000c1e1520 */
.L_x_32:
[----:B------:R-:W-:Y:S05]  /*1ab0*/  BSYNC B0 ;  /* 0x0000000000007941 */ /* 0x000fea0003800000 */
.L_x_31:
[----:B0----5:R-:W-:Y:S01]  /*1ac0*/  HADD2.F32 R5, -RZ, R18.H0_H0 ;  /* 0x20000012ff057230 */ /* 0x021fe20000004100 */
[----:B------:R-:W-:Y:S01]  /*1ad0*/  ISETP.GT.AND P1, PT, R4, 0x8, P1 ;  /* 0x000000080400780c */ /* 0x000fe20000f24270 */
[----:B------:R-:W-:Y:S03]  /*1ae0*/  BSSY B0, `(.L_x_33) ;  /* 0x0000007000007945 */ /* 0x000fe60003800000 */
[----:B------:R-:W-:-:S04]  /*1af0*/  FMUL R5, R5, R2 ;  /* 0x0000000205057220 */ /* 0x000fc80000400000 */
[----:B------:R-:W-:-:S05]  /*1b00*/  FFMA R5, R30, R0, R5 ;  /* 0x000000001e057223 */ /* 0x000fca0000000005 */
[----:B------:R-:W-:-:S05]  /*1b10*/  F2FP.F16.F32.PACK_AB R5, RZ, R5 ;  /* 0x00000005ff05723e */ /* 0x000fca00000000ff */
[----:B------:R0:W-:Y:S01]  /*1b20*/  @P0 STG.E.U16 desc[UR12][R10.64+0x10], R5 ;  /* 0x000010050a000986 */ /* 0x0001e2000c10150c */
[----:B------:R-:W-:Y:S05]  /*1b30*/  @!P1 BRA `(.L_x_34) ;  /* 0x0000000000049947 */ /* 0x000fea0003800000 */
[----:B------:R0:W5:Y:S02]  /*1b40*/  LDG.E.LTC128B.U16 R18, desc[UR12][R8.64+0x12] ;  /* 0x0000120c08127981 */ /* 0x000164000c1e1520 */
.L_x_34:
[----:B------:R-:W-:Y:S05]  /*1b50*/  BSYNC B0 ;  /* 0x0000000000007941 */ /* 0x000fea0003800000 */
.L_x_33:
        /* <DEDUP_REMOVED lines=10> */
.L_x_36:
[----:B------:R-:W-:Y:S05]  /*1c00*/  BSYNC B0 ;  /* 0x0000000000007941 */ /* 0x000fea0003800000 */
.L_x_35:
        /* <DEDUP_REMOVED lines=12> */
.L_x_38:
[----:B------:R-:W-:Y:S05]  /*1cd0*/  BSYNC B0 ;  /* 0x0000000000007941 */ /* 0x000fea0003800000 */
.L_x_37:
        /* <DEDUP_REMOVED lines=12> */
.L_x_40:
[----:B------:R-:W-:Y:S05]  /*1da0*/  BSYNC B0 ;  /* 0x0000000000007941 */ /* 0x000fea0003800000 */
.L_x_39:
        /* <DEDUP_REMOVED lines=9> */
.L_x_42:
[----:B------:R-:W-:Y:S05]  /*1e40*/  BSYNC B0 ;  /* 0x0000000000007941 */ /* 0x000fea0003800000 */
.L_x_41:
        /* <DEDUP_REMOVED lines=10> */
.L_x_44:
[----:B------:R-:W-:Y:S05]  /*1ef0*/  BSYNC B0 ;  /* 0x0000000000007941 */ /* 0x000fea0003800000 */
.L_x_43:
        /* <DEDUP_REMOVED lines=12> */
.L_x_46:
[----:B------:R-:W-:Y:S05]  /*1fc0*/  BSYNC B0 ;  /* 0x0000000000007941 */ /* 0x000fea0003800000 */
.L_x_45:
        /* <DEDUP_REMOVED lines=12> */
.L_x_48:
[----:B------:R-:W-:Y:S05]  /*2090*/  BSYNC B0 ;  /* 0x0000000000007941 */ /* 0x000fea0003800000 */
.L_x_47:
        /* <DEDUP_REMOVED lines=9> */
.L_x_50:
[----:B------:R-:W-:Y:S05]  /*2130*/  BSYNC B0 ;  /* 0x0000000000007941 */ /* 0x000fea0003800000 */
.L_x_49:
        /* <DEDUP_REMOVED lines=10> */
.L_x_52:
[----:B------:R-:W-:Y:S05]  /*21e0*/  BSYNC B0 ;  /* 0x0000000000007941 */ /* 0x000fea0003800000 */
.L_x_51:
        /* <DEDUP_REMOVED lines=12> */
.L_x_54:
[----:B------:R-:W-:Y:S05]  /*22b0*/  BSYNC B0 ;  /* 0x0000000000007941 */ /* 0x000fea0003800000 */
.L_x_53:
        /* <DEDUP_REMOVED lines=12> */
.L_x_56:
[----:B------:R-:W-:Y:S05]  /*2380*/  BSYNC B0 ;  /* 0x0000000000007941 */ /* 0x000fea0003800000 */
.L_x_55:
        /* <DEDUP_REMOVED lines=9> */
.L_x_58:
[----:B------:R-:W-:Y:S05]  /*2420*/  BSYNC B0 ;  /* 0x0000000000007941 */ /* 0x000fea0003800000 */
.L_x_57:
        /* <DEDUP_REMOVED lines=10> */
.L_x_60:
[----:B------:R-:W-:Y:S05]  /*24d0*/  BSYNC B0 ;  /* 0x0000000000007941 */ /* 0x000fea0003800000 */
.L_x_59:
        /* <DEDUP_REMOVED lines=12> */
.L_x_62:
[----:B------:R-:W-:Y:S05]  /*25a0*/  BSYNC B0 ;  /* 0x0000000000007941 */ /* 0x000fea0003800000 */
.L_x_61:
        /* <DEDUP_REMOVED lines=12> */
.L_x_64:
[----:B------:R-:W-:Y:S05]  /*2670*/  BSYNC B0 ;  /* 0x0000000000007941 */ /* 0x000fea0003800000 */
.L_x_63:
        /* <DEDUP_REMOVED lines=9> */
.L_x_66:
[----:B------:R-:W-:Y:S05]  /*2710*/  BSYNC B0 ;  /* 0x0000000000007941 */ /* 0x000fea0003800000 */
.L_x_65:
        /* <DEDUP_REMOVED lines=10> */
.L_x_68:
[----:B------:R-:W-:Y:S05]  /*27c0*/  BSYNC B0 ;  /* 0x0000000000007941 */ /* 0x000fea0003800000 */
.L_x_67:
        /* <DEDUP_REMOVED lines=12> */
.L_x_70:
[----:B------:R-:W-:Y:S05]  /*2890*/  BSYNC B0 ;  /* 0x0000000000007941 */ /* 0x000fea0003800000 */
.L_x_69:
        /* <DEDUP_REMOVED lines=12> */
.L_x_72:
[----:B------:R-:W-:Y:S05]  /*2960*/  BSYNC B0 ;  /* 0x0000000000007941 */ /* 0x000fea0003800000 */
.L_x_71:
        /* <DEDUP_REMOVED lines=9> */
.L_x_74:
[----:B------:R-:W-:Y:S05]  /*2a00*/  BSYNC B0 ;  /* 0x0000000000007941 */ /* 0x000fea0003800000 */
.L_x_73:
        /* <DEDUP_REMOVED lines=10> */
.L_x_76:
[----:B------:R-:W-:Y:S05]  /*2ab0*/  BSYNC B0 ;  /* 0x0000000000007941 */ /* 0x000fea0003800000 */
.L_x_75:
        /* <DEDUP_REMOVED lines=12> */
.L_x_78:
[----:B------:R-:W-:Y:S05]  /*2b80*/  BSYNC B0 ;  /* 0x0000000000007941 */ /* 0x000fea0003800000 */
.L_x_77:
[----:B-----5:R-:W-:Y:S01]  /*2b90*/  HADD2.F32 R3, -RZ, R18.H0_H0 ;  /* 0x20000012ff037230 */ /* 0x020fe20000004100 */
[----:B------:R-:W-:Y:S01]  /*2ba0*/  ISETP.GT.AND P0, PT, R4, 0x8, P0 ;  /* 0x000000080400780c */ /* 0x000fe20000704270 */
[----:B------:R-:W-:Y:S03]  /*2bb0*/  BSSY B0, `(.L_x_79) ;  /* 0x0000007000007945 */ /* 0x000fe60003800000 */
[----:B01-34-:R-:W-:-:S04]  /*2bc0*/  FMUL R6, R3, R2 ;  /* 0x0000000203067220 */ /* 0x01bfc80000400000 */
[----:B------:R-:W-:-:S05]  /*2bd0*/  FFMA R6, R53, R0, R6 ;  /* 0x0000000035067223 */ /* 0x000fca0000000006 */
[----:B------:R-:W-:-:S05]  /*2be0*/  F2FP.F16.F32.PACK_AB R6, RZ, R6 ;  /* 0x00000006ff06723e */ /* 0x000fca00000000ff */
[----:B------:R0:W-:Y:S01]  /*2bf0*/  @P3 STG.E.U16 desc[UR12][R14.64+0x72], R6 ;  /* 0x000072060e003986 */ /* 0x0001e2000c10150c */
[----:B------:R-:W-:Y:S05]  /*2c00*/  @!P0 BRA `(.L_x_80) ;  /* 0x0000000000048947 */ /* 0x000fea0003800000 */
[----:B------:R1:W5:Y:S02]  /*2c10*/  LDG.E.LTC128B.U16 R18, desc[UR12][R8.64+0x70] ;  /* 0x0000700c08127981 */ /* 0x000364000c1e1520 */
.L_x_80:
[----:B------:R-:W-:Y:S05]  /*2c20*/  BSYNC B0 ;  /* 0x0000000000007941 */ /* 0x000fea0003800000 */
.L_x_79:
[----:B-----5:R-:W-:Y:S01]  /*2c30*/  HADD2.F32 R3, -RZ, R18.H0_H0 ;  /* 0x20000012ff037230 */ /* 0x020fe20000004100 */
[----:B------:R-:W-:Y:S01]  /*2c40*/  ISETP.GT.AND P1, PT, R4, 0x8, P1 ;  /* 0x000000080400780c */ /* 0x000fe20000f24270 */
[----:B------:R-:W-:Y:S01]  /*2c50*/  @P0 IMAD.MOV.U32 R4, RZ, RZ, R10 ;  /* 0x000000ffff040224 */ /* 0x000fe200078e000a */
[----:B------:R-:W-:Y:S01]  /*2c60*/  BSSY B0, `(.L_x_81) ;  /* 0x0000008000007945 */ /* 0x000fe20003800000 */
[----:B------:R-:W-:Y:S02]  /*2c70*/  @P0 IMAD.MOV.U32 R5, RZ, RZ, R11 ;  /* 0x000000ffff050224 */ /* 0x000fe400078e000b */
[----:B------:R-:W-:-:S04]  /*2c80*/  FMUL R3, R3, R2 ;  /* 0x0000000203037220 */ /* 0x000fc80000400000 */
[----:B------:R-:W-:-:S05]  /*2c90*/  FFMA R3, R54, R0, R3 ;  /* 0x0000000036037223 */ /* 0x000fca0000000003 */
[----:B------:R-:W-:-:S05]  /*2ca0*/  F2FP.F16.F32.PACK_AB R3, RZ, R3 ;  /* 0x00000003ff03723e */ /* 0x000fca00000000ff */
[----:B------:R3:W-:Y:S01]  /*2cb0*/  @P0 STG.E.U16 desc[UR12][R4.64+0x70], R3 ;  /* 0x0000700304000986 */ /* 0x0007e2000c10150c */
[----:B------:R-:W-:Y:S05]  /*2cc0*/  @!P1 BRA `(.L_x_82) ;  /* 0x0000000000049947 */ /* 0x000fea0003800000 */
[----:B------:R4:W5:Y:S02]  /*2cd0*/  LDG.E.LTC128B.U16 R18, desc[UR12][R8.64+0x72] ;  /* 0x0000720c08127981 */ /* 0x000964000c1e1520 */
.L_x_82:
[----:B------:R-:W-:Y:S05]  /*2ce0*/  BSYNC B0 ;  /* 0x0000000000007941 */ /* 0x000fea0003800000 */
.L_x_81:
[----:B---3-5:R-:W-:-:S05]  /*2cf0*/  HADD2.F32 R3, -RZ, R18.H0_H0 ;  /* 0x20000012ff037230 */ /* 0x028fca0000004100 */
[----:B------:R-:W-:-:S04]  /*2d00*/  FMUL R2, R3, R2 ;  /* 0x0000000203027220 */ /* 0x000fc80000400000 */
[----:B------:R-:W-:Y:S01]  /*2d10*/  FFMA R2, R55, R0, R2 ;  /* 0x0000000037027223 */ /* 0x000fe20000000002 */
[----:B------:R-:W-:Y:S06]  /*2d20*/  @!P1 EXIT ;  /* 0x000000000000994d */ /* 0x000fec0003800000 */
[----:B------:R-:W-:-:S05]  /*2d30*/  F2FP.F16.F32.PACK_AB R2, RZ, R2 ;  /* 0x00000002ff02723e */ /* 0x000fca00000000ff */
[----:B------:R-:W-:Y:S01]  /*2d40*/  STG.E.U16 desc[UR12][R10.64+0x72], R2 ;  /* 0x000072020a007986 */ /* 0x000fe2000c10150c */
[----:B------:R-:W-:Y:S05]  /*2d50*/  EXIT ;  /* 0x000000000000794d */ /* 0x000fea0003800000 */
.L_x_22:
[----:B------:R-:W-:Y:S01]  /*2d60*/  ISETP.GT.AND P3, PT, R3, 0x1, PT ;  /* 0x000000010300780c */ /* 0x000fe20003f64270 */
[----:B------:R-:W-:Y:S01]  /*2d70*/  ULDC.64 UR4, c[0x0][0x650] ;  /* 0x0001940000047ab9 */ /* 0x000fe20000000a00 */
[-C--:B-1----:R-:W-:Y:S01]  /*2d80*/  FMUL R24, R24, R0.reuse ;  /* 0x0000000018187220 */ /* 0x082fe20000400000 */
[-C--:B------:R-:W-:Y:S01]  /*2d90*/  FMUL R25, R25, R0.reuse ;  /* 0x0000000019197220 */ /* 0x080fe20000400000 */
[----:B------:R-:W-:Y:S01]  /*2da0*/  ISETP.GT.AND P4, PT, R4, RZ, P3 ;  /* 0x000000ff0400720c */ /* 0x000fe20001f84270 */
[-C--:B------:R-:W-:Y:S01]  /*2db0*/  FMUL R26, R26, R0.reuse ;  /* 0x000000001a1a7220 */ /* 0x080fe20000400000 */
[----:B------:R-:W-:Y:S01]  /*2dc0*/  LEA R6, P1, R12, UR4, 0x1 ;  /* 0x000000040c067c11 */ /* 0x000fe2000f8208ff */
[----:B------:R-:W-:Y:S01]  /*2dd0*/  FMUL R27, R27, R0 ;  /* 0x000000001b1b7220 */ /* 0x000fe20000400000 */
[----:B------:R-:W-:Y:S01]  /*2de0*/  F2FP.F16.F32.PACK_AB R24, RZ, R24 ;  /* 0x00000018ff18723e */ /* 0x000fe200000000ff */
[-C--:B------:R-:W-:Y:S01]  /*2df0*/  FMUL R28, R28, R0.reuse ;  /* 0x000000001c1c7220 */ /* 0x080fe20000400000 */
[----:B------:R-:W-:Y:S01]  /*2e00*/  LEA.HI.X R7, R12, UR5, R19, 0x1, P1 ;  /* 0x000000050c077c11 */ /* 0x000fe200088f0c13 */
[-C--:B------:R-:W-:Y:S01]  /*2e10*/  FMUL R29, R29, R0.reuse ;  /* 0x000000001d1d7220 */ /* 0x080fe20000400000 */
[----:B------:R-:W-:Y:S01]  /*2e20*/  F2FP.F16.F32.PACK_AB R25, RZ, R25 ;  /* 0x00000019ff19723e */ /* 0x000fe200000000ff */
[-C--:B------:R-:W-:Y:S01]  /*2e30*/  FMUL R30, R30, R0.reuse ;  /* 0x000000001e1e7220 */ /* 0x080fe20000400000 */
[----:B------:R-:W-:Y:S01]  /*2e40*/  SHF.L.U64.HI R5, R17, 0x1, R16 ;  /* 0x0000000111057819 */ /* 0x000fe20000010210 */
[----:B------:R-:W-:Y:S01]  /*2e50*/  @P2 STG.E.U16 desc[UR12][R6.64], R24 ;  /* 0x0000001806002986 */ /* 0x000fe2000c10150c */
[----:B------:R-:W-:Y:S01]  /*2e60*/  ISETP.GT.AND P2, PT, R4, 0x8, P0 ;  /* 0x000000080400780c */ /* 0x000fe20000744270 */
[----:B------:R-:W-:Y:S01]  /*2e70*/  FMUL R31, R31, R0 ;  /* 0x000000001f1f7220 */ /* 0x000fe20000400000 */
[----:B------:R-:W-:Y:S01]  /*2e80*/  ISETP.GT.AND P1, PT, R3, 0x8, PT ;  /* 0x000000080300780c */ /* 0x000fe20003f24270 */
[----:B------:R-:W-:Y:S01]  /*2e90*/  @P4 STG.E.U16 desc[UR12][R6.64+0x2], R25 ;  /* 0x0000021906004986 */ /* 0x000fe2000c10150c */
[----:B------:R-:W-:Y:S01]  /*2ea0*/  LEA R8, P4, R17, R6, 0x1 ;  /* 0x0000000611087211 */ /* 0x000fe200078808ff */
[-C--:B------:R-:W-:Y:S01]  /*2eb0*/  FMUL R32, R32, R0.reuse ;  /* 0x0000000020207220 */ /* 0x080fe20000400000 */
[C---:B------:R-:W-:Y:S01]  /*2ec0*/  ISETP.GT.AND P3, PT, R4.reuse, 0x8, P3 ;  /* 0x000000080400780c */ /* 0x040fe20001f64270 */
[-C--:B------:R-:W-:Y:S01]  /*2ed0*/  FMUL R33, R33, R0.reuse ;  /* 0x0000000021217220 */ /* 0x080fe20000400000 */
[----:B------:R-:W-:Y:S01]  /*2ee0*/  ISETP.GT.AND P0, PT, R3, 0x9, PT ;  /* 0x000000090300780c */ /* 0x000fe20003f04270 */
[----:B------:R-:W-:Y:S01]  /*2ef0*/  IMAD.X R9, R5, 0x1, R7, P4 ;  /* 0x0000000105097824 */ /* 0x000fe200020e0607 */
[----:B------:R-:W-:Y:S01]  /*2f00*/  ISETP.GT.AND P5, PT, R4, RZ, P1 ;  /* 0x000000ff0400720c */ /* 0x000fe20000fa4270 */
[-C--:B------:R-:W-:Y:S01]  /*2f10*/  FMUL R34, R34, R0.reuse ;  /* 0x0000000022227220 */ /* 0x080fe20000400000 */
[----:B------:R-:W-:Y:S01]  /*2f20*/  ISETP.GT.AND P4, PT, R4, RZ, P0 ;  /* 0x000000ff0400720c */ /* 0x000fe20000784270 */
[----:B------:R-:W-:Y:S01]  /*2f30*/  FMUL R35, R35, R0 ;  /* 0x0000000023237220 */ /* 0x000fe20000400000 */
[----:B------:R-:W-:Y:S01]  /*2f40*/  F2FP.F16.F32.PACK_AB R26, RZ, R26 ;  /* 0x0000001aff1a723e */ /* 0x000fe200000000ff */
[-C--:B------:R-:W-:Y:S01]  /*2f50*/  FMUL R36, R36, R0.reuse ;  /* 0x0000000024247220 */ /* 0x080fe20000400000 */
[----:B------:R-:W-:Y:S01]  /*2f60*/  F2FP.F16.F32.PACK_AB R27, RZ, R27 ;  /* 0x0000001bff1b723e */ /* 0x000fe200000000ff */
[----:B------:R-:W-:Y:S01]  /*2f70*/  FMUL R37, R37, R0 ;  /* 0x0000000025257220 */ /* 0x000fe20000400000 */
[----:B------:R-:W-:Y:S01]  /*2f80*/  F2FP.F16.F32.PACK_AB R28, RZ, R28 ;  /* 0x0000001cff1c723e */ /* 0x000fe200000000ff */
[----:B------:R-:W-:Y:S01]  /*2f90*/  @P2 STG.E.U16 desc[UR12][R8.64], R26 ;  /* 0x0000001a08002986 */ /* 0x000fe2000c10150c */
[----:B------:R-:W-:Y:S01]  /*2fa0*/  F2FP.F16.F32.PACK_AB R29, RZ, R29 ;  /* 0x0000001dff1d723e */ /* 0x000fe200000000ff */
[-C--:B------:R-:W-:Y:S01]  /*2fb0*/  FMUL R38, R38, R0.reuse ;  /* 0x0000000026267220 */ /* 0x080fe20000400000 */
[C---:B------:R-:W-:Y:S01]  /*2fc0*/  ISETP.GT.AND P1, PT, R4.reuse, 0x8, P1 ;  /* 0x000000080400780c */ /* 0x040fe20000f24270 */
[----:B------:R-:W-:Y:S01]  /*2fd0*/  @P3 STG.E.U16 desc[UR12][R8.64+0x2], R27 ;  /* 0x0000021b08003986 */ /* 0x000fe2000c10150c */
[----:B------:R-:W-:Y:S01]  /*2fe0*/  ISETP.GT.AND P3, PT, R3, 0x10, PT ;  /* 0x000000100300780c */ /* 0x000fe20003f64270 */
[-C--:B------:R-:W-:Y:S01]  /*2ff0*/  FMUL R39, R39, R0.reuse ;  /* 0x0000000027277220 */ /* 0x080fe20000400000 */
[----:B------:R-:W-:Y:S01]  /*3000*/  ISETP.GT.AND P2, PT, R4, 0x8, P0 ;  /* 0x000000080400780c */ /* 0x000fe20000744270 */
[----:B------:R-:W-:Y:S01]  /*3010*/  @P5 STG.E.U16 desc[UR12][R6.64+0x10], R28 ;  /* 0x0000101c06005986 */ /* 0x000fe2000c10150c */
[----:B------:R-:W-:Y:S01]  /*3020*/  ISETP.GT.AND P0, PT, R3, 0x11, PT ;  /* 0x000000110300780c */ /* 0x000fe20003f04270 */
[----:B------:R-:W-:Y:S01]  /*3030*/  FMUL R40, R40, R0 ;  /* 0x0000000028287220 */ /* 0x000fe20000400000 */
[----:B------:R-:W-:Y:S01]  /*3040*/  F2FP.F16.F32.PACK_AB R30, RZ, R30 ;  /* 0x0000001eff1e723e */ /* 0x000fe200000000ff */
[----:B------:R-:W-:Y:S01]  /*3050*/  @P4 STG.E.U16 desc[UR12][R6.64+0x12], R29 ;  /* 0x0000121d06004986 */ /* 0x000fe2000c10150c */
[C---:B------:R-:W-:Y:S01]  /*3060*/  ISETP.GT.AND P4, PT, R4.reuse, RZ, P3 ;  /* 0x000000ff0400720c */ /* 0x040fe20001f84270 */
[-C--:B------:R-:W-:Y:S01]  /*3070*/  FMUL R41, R41, R0.reuse ;  /* 0x0000000029297220 */ /* 0x080fe20000400000 */
[----:B------:R-:W-:Y:S01]  /*3080*/  ISETP.GT.AND P5, PT, R4, RZ, P0 ;  /* 0x000000ff0400720c */ /* 0x000fe200007a4270 */
[----:B------:R-:W-:Y:S01]  /*3090*/  @P1 STG.E.U16 desc[UR12][R8.64+0x10], R30 ;  /* 0x0000101e08001986 */ /* 0x000fe2000c10150c */
[----:B------:R-:W-:Y:S01]  /*30a0*/  F2FP.F16.F32.PACK_AB R31, RZ, R31 ;  /* 0x0000001fff1f723e */ /* 0x000fe200000000ff */
[----:B------:R-:W-:Y:S01]  /*30b0*/  FMUL R42, R42, R0 ;  /* 0x000000002a2a7220 */ /* 0x000fe20000400000 */
[----:B------:R-:W-:Y:S01]  /*30c0*/  F2FP.F16.F32.PACK_AB R32, RZ, R32 ;  /* 0x00000020ff20723e */ /* 0x000fe200000000ff */
[-C--:B------:R-:W-:Y:S01]  /*30d0*/  FMUL R43, R43, R0.reuse ;  /* 0x000000002b2b7220 */ /* 0x080fe20000400000 */
[----:B------:R-:W-:Y:S01]  /*30e0*/  F2FP.F16.F32.PACK_AB R33, RZ, R33 ;  /* 0x00000021ff21723e */ /* 0x000fe200000000ff */
[----:B------:R-:W-:Y:S01]  /*30f0*/  @P2 STG.E.U16 desc[UR12][R8.64+0x12], R31 ;  /* 0x0000121f08002986 */ /* 0x000fe2000c10150c */
[----:B------:R-:W-:Y:S01]  /*3100*/  ISETP.GT.AND P3, PT, R4, 0x8, P3 ;  /* 0x000000080400780c */ /* 0x000fe20001f64270 */
[-C--:B------:R-:W-:Y:S01]  /*3110*/  FMUL R44, R44, R0.reuse ;  /* 0x000000002c2c7220 */ /* 0x080fe20000400000 */
[----:B------:R-:W-:Y:S01]  /*3120*/  ISETP.GT.AND P1, PT, R3, 0x18, PT ;  /* 0x000000180300780c */ /* 0x000fe20003f24270 */
[----:B------:R-:W-:Y:S01]  /*3130*/  @P4 STG.E.U16 desc[UR12][R6.64+0x20], R32 ;  /* 0x0000202006004986 */ /* 0x000fe2000c10150c */
[C---:B------:R-:W-:Y:S01]  /*3140*/  ISETP.GT.AND P0, PT, R4.reuse, 0x8, P0 ;  /* 0x000000080400780c */ /* 0x040fe20000704270 */
[-C--:B------:R-:W-:Y:S01]  /*3150*/  FMUL R45, R45, R0.reuse ;  /* 0x000000002d2d7220 */ /* 0x080fe20000400000 */
[----:B------:R-:W-:Y:S01]  /*3160*/  ISETP.GT.AND P2, PT, R3, 0x19, PT ;  /* 0x000000190300780c */ /* 0x000fe20003f44270 */
[----:B------:R-:W-:Y:S01]  /*3170*/  @P5 STG.E.U16 desc[UR12][R6.64+0x22], R33 ;  /* 0x0000222106005986 */ /* 0x000fe2000c10150c */
        /* <DEDUP_REMOVED lines=12> */
[----:B------:R-:W-:Y:S01]  /*3240*/  ISETP.GT.AND P3, PT, R3, 0x20, PT ;  /* 0x000000200300780c */ /* 0x000fe20003f64270 */
[----:B------:R-:W-:Y:S01]  /*3250*/  @P0 STG.E.U16 desc[UR12][R8.64+0x22], R35 ;  /* 0x0000222308000986 */ /* 0x000fe2000c10150c */
[C---:B------:R-:W-:Y:S01]  /*3260*/  ISETP.GT.AND P1, PT, R4.reuse, 0x8, P1 ;  /* 0x000000080400780c */ /* 0x040fe20000f24270 */
[-C--:B------:R-:W-:Y:S01]  /*3270*/  FMUL R51, R51, R0.reuse ;  /* 0x0000000033337220 */ /* 0x080fe20000400000 */
[----:B------:R-:W-:Y:S01]  /*3280*/  ISETP.GT.AND P0, PT, R3, 0x21, PT ;  /* 0x000000210300780c */ /* 0x000fe20003f04270 */
[----:B------:R-:W-:Y:S01]  /*3290*/  @P4 STG.E.U16 desc[UR12][R6.64+0x30], R36 ;  /* 0x0000302406004986 */ /* 0x000fe2000c10150c */
[----:B------:R-:W-:Y:S01]  /*32a0*/  ISETP.GT.AND P2, PT, R4, 0x8, P2 ;  /* 0x000000080400780c */ /* 0x000fe20001744270 */
[-C--:B------:R-:W-:Y:S01]  /*32b0*/  FMUL R52, R52, R0.reuse ;  /* 0x0000000034347220 */ /* 0x080fe20000400000 */
[C---:B------:R-:W-:Y:S01]  /*32c0*/  ISETP.GT.AND P4, PT, R4.reuse, RZ, P3 ;  /* 0x000000ff0400720c */ /* 0x040fe20001f84270 */
[----:B------:R-:W-:Y:S01]  /*32d0*/  @P5 STG.E.U16 desc[UR12][R6.64+0x32], R37 ;  /* 0x0000322506005986 */ /* 0x000fe2000c10150c */
        /* <DEDUP_REMOVED lines=8> */
[----:B------:R-:W-:-:S02]  /*3360*/  F2FP.F16.F32.PACK_AB R41, RZ, R41 ;  /* 0x00000029ff29723e */ /* 0x000fc400000000ff */
[C---:B------:R-:W-:Y:S01]  /*3370*/  ISETP.GT.AND P3, PT, R4.reuse, 0x8, P3 ;  /* 0x000000080400780c */ /* 0x040fe20001f64270 */
[----:B------:R-:W-:Y:S01]  /*3380*/  @P2 STG.E.U16 desc[UR12][R8.64+0x32], R39 ;  /* 0x0000322708002986 */ /* 0x000fe2000c10150c */
[----:B------:R-:W-:Y:S02]  /*3390*/  ISETP.GT.AND P0, PT, R4, 0x8, P0 ;  /* 0x000000080400780c */ /* 0x000fe40000704270 */
[----:B------:R-:W-:Y:S01]  /*33a0*/  F2FP.F16.F32.PACK_AB R42, RZ, R42 ;  /* 0x0000002aff2a723e */ /* 0x000fe200000000ff */
[----:B------:R-:W-:Y:S01]  /*33b0*/  @P4 STG.E.U16 desc[UR12][R6.64+0x40], R40 ;  /* 0x0000402806004986 */ /* 0x000fe2000c10150c */
[C---:B------:R-:W-:Y:S02]  /*33c0*/  ISETP.GT.AND P4, PT, R3.reuse, 0x28, PT ;  /* 0x000000280300780c */ /* 0x040fe40003f84270 */
[----:B------:R-:W-:Y:S01]  /*33d0*/  F2FP.F16.F32.PACK_AB R43, RZ, R43 ;  /* 0x0000002bff2b723e */ /* 0x000fe200000000ff */
[----:B------:R-:W-:Y:S01]  /*33e0*/  @P5 STG.E.U16 desc[UR12][R6.64+0x42], R41 ;  /* 0x0000422906005986 */ /* 0x000fe2000c10150c */
[----:B------:R-:W-:-:S02]  /*33f0*/  ISETP.GT.AND P5, PT, R3, 0x29, PT ;  /* 0x000000290300780c */ /* 0x000fc40003fa4270 */
[C---:B------:R-:W-:Y:S01]  /*3400*/  ISETP.GT.AND P1, PT, R4.reuse, RZ, P4 ;  /* 0x000000ff0400720c */ /* 0x040fe20002724270 */
[----:B------:R-:W-:Y:S01]  /*3410*/  @P3 STG.E.U16 desc[UR12][R8.64+0x40], R42 ;  /* 0x0000402a08003986 */ /* 0x000fe2000c10150c */
[----:B------:R-:W-:Y:S02]  /*3420*/  ISETP.GT.AND P6, PT, R4, RZ, P5 ;  /* 0x000000ff0400720c */ /* 0x000fe40002fc4270 */
[----:B------:R-:W-:Y:S01]  /*3430*/  F2FP.F16.F32.PACK_AB R44, RZ, R44 ;  /* 0x0000002cff2c723e */ /* 0x000fe200000000ff */
[----:B------:R-:W-:Y:S01]  /*3440*/  @P0 STG.E.U16 desc[UR12][R8.64+0x42], R43 ;  /* 0x0000422b08000986 */ /* 0x000fe2000c10150c */
[C---:B------:R-:W-:Y:S02]  /*3450*/  ISETP.GT.AND P3, PT, R3.reuse, 0x30, PT ;  /* 0x000000300300780c */ /* 0x040fe40003f64270 */
[C---:B------:R-:W-:Y:S02]  /*3460*/  ISETP.GT.AND P2, PT, R3.reuse, 0x31, PT ;  /* 0x000000310300780c */ /* 0x040fe40003f44270 */
[----:B------:R-:W-:-:S02]  /*3470*/  ISETP.GT.AND P0, PT, R3, 0x39, PT ;  /* 0x000000390300780c */ /* 0x000fc40003f04270 */
[C---:B------:R-:W-:Y:S01]  /*3480*/  ISETP.GT.AND P4, PT, R4.reuse, 0x8, P4 ;  /* 0x000000080400780c */ /* 0x040fe20002784270 */
[----:B------:R-:W-:Y:S01]  /*3490*/  @P1 STG.E.U16 desc[UR12][R6.64+0x50], R44 ;  /* 0x0000502c06001986 */ /* 0x000fe2000c10150c */
[----:B------:R-:W-:Y:S01]  /*34a0*/  ISETP.GT.AND P1, PT, R3, 0x38, PT ;  /* 0x000000380300780c */ /* 0x000fe20003f24270 */
[----:B------:R-:W-:Y:S01]  /*34b0*/  @P6 IMAD.MOV.U32 R2, RZ, RZ, R6 ;  /* 0x000000ffff026224 */ /* 0x000fe200078e0006 */
[----:B------:R-:W-:Y:S01]  /*34c0*/  F2FP.F16.F32.PACK_AB R45, RZ, R45 ;  /* 0x0000002dff2d723e */ /* 0x000fe200000000ff */
[----:B------:R-:W-:Y:S01]  /*34d0*/  @P6 IMAD.MOV.U32 R3, RZ, RZ, R7 ;  /* 0x000000ffff036224 */ /* 0x000fe200078e0007 */
[----:B------:R-:W-:Y:S02]  /*34e0*/  F2FP.F16.F32.PACK_AB R46, RZ, R46 ;  /* 0x0000002eff2e723e */ /* 0x000fe400000000ff */
[----:B------:R-:W-:Y:S02]  /*34f0*/  F2FP.F16.F32.PACK_AB R47, RZ, R47 ;  /* 0x0000002fff2f723e */ /* 0x000fe400000000ff */
[----:B------:R0:W-:Y:S01]  /*3500*/  @P6 STG.E.U16 desc[UR12][R2.64+0x52], R45 ;  /* 0x0000522d02006986 */ /* 0x0001e2000c10150c */
[----:B------:R-:W-:-:S02]  /*3510*/  ISETP.GT.AND P6, PT, R4, 0x8, P5 ;  /* 0x000000080400780c */ /* 0x000fc40002fc4270 */
[C---:B------:R-:W-:Y:S02]  /*3520*/  ISETP.GT.AND P5, PT, R4.reuse, RZ, P3 ;  /* 0x000000ff0400720c */ /* 0x040fe40001fa4270 */
[----:B------:R-:W-:Y:S02]  /*3530*/  ISETP.GT.AND P3, PT, R4, 0x8, P3 ;  /* 0x000000080400780c */ /* 0x000fe40001f64270 */
[----:B------:R-:W-:Y:S02]  /*3540*/  F2FP.F16.F32.PACK_AB R48, RZ, R48 ;  /* 0x00000030ff30723e */ /* 0x000fe400000000ff */
[----:B------:R-:W-:Y:S02]  /*3550*/  F2FP.F16.F32.PACK_AB R49, RZ, R49 ;  /* 0x00000031ff31723e */ /* 0x000fe400000000ff */
[----:B------:R-:W-:Y:S01]  /*3560*/  F2FP.F16.F32.PACK_AB R50, RZ, R50 ;  /* 0x00000032ff32723e */ /* 0x000fe200000000ff */
[----:B0-----:R-:W-:Y:S01]  /*3570*/  @P4 IMAD.MOV.U32 R2, RZ, RZ, R8 ;  /* 0x000000ffff024224 */ /* 0x001fe200078e0008 */
[----:B------:R-:W-:Y:S01]  /*3580*/  F2FP.F16.F32.PACK_AB R51, RZ, R51 ;  /* 0x00000033ff33723e */ /* 0x000fe200000000ff */
[----:B------:R-:W-:Y:S01]  /*3590*/  @P4 IMAD.MOV.U32 R3, RZ, RZ, R9 ;  /* 0x000000ffff034224 */ /* 0x000fe200078e0009 */
[----:B------:R-:W-:-:S02]  /*35a0*/  F2FP.F16.F32.PACK_AB R52, RZ, R52 ;  /* 0x00000034ff34723e */ /* 0x000fc400000000ff */
[----:B------:R-:W-:Y:S02]  /*35b0*/  F2FP.F16.F32.PACK_AB R53, RZ, R53 ;  /* 0x00000035ff35723e */ /* 0x000fe400000000ff */
[----:B------:R0:W-:Y:S01]  /*35c0*/  @P4 STG.E.U16 desc[UR12][R2.64+0x50], R46 ;  /* 0x0000502e02004986 */ /* 0x0001e2000c10150c */
[C---:B------:R-:W-:Y:S02]  /*35d0*/  ISETP.GT.AND P4, PT, R4.reuse, RZ, P2 ;  /* 0x000000ff0400720c */ /* 0x040fe40001784270 */
[----:B------:R-:W-:Y:S02]  /*35e0*/  ISETP.GT.AND P2, PT, R4, 0x8, P2 ;  /* 0x000000080400780c */ /* 0x000fe40001744270 */
[----:B------:R-:W-:Y:S01]  /*35f0*/  F2FP.F16.F32.PACK_AB R54, RZ, R54 ;  /* 0x00000036ff36723e */ /* 0x000fe200000000ff */
[----:B0-----:R-:W-:Y:S02]  /*3600*/  @P6 IMAD.MOV.U32 R2, RZ, RZ, R8 ;  /* 0x000000ffff026224 */ /* 0x001fe400078e0008 */
[----:B------:R-:W-:-:S05]  /*3610*/  @P6 IMAD.MOV.U32 R3, RZ, RZ, R9 ;  /* 0x000000ffff036224 */ /* 0x000fca00078e0009 */
[----:B------:R0:W-:Y:S01]  /*3620*/  @P6 STG.E.U16 desc[UR12][R2.64+0x52], R47 ;  /* 0x0000522f02006986 */ /* 0x0001e2000c10150c */
[C---:B------:R-:W-:Y:S02]  /*3630*/  ISETP.GT.AND P6, PT, R4.reuse, RZ, P0 ;  /* 0x000000ff0400720c */ /* 0x040fe400007c4270 */
[----:B------:R-:W-:Y:S01]  /*3640*/  ISETP.GT.AND P0, PT, R4, 0x8, P0 ;  /* 0x000000080400780c */ /* 0x000fe20000704270 */
[----:B0-----:R-:W-:Y:S02]  /*3650*/  @P5 IMAD.MOV.U32 R2, RZ, RZ, R6 ;  /* 0x000000ffff025224 */ /* 0x001fe400078e0006 */
[----:B------:R-:W-:-:S05]  /*3660*/  @P5 IMAD.MOV.U32 R3, RZ, RZ, R7 ;  /* 0x000000ffff035224 */ /* 0x000fca00078e0007 */
[----:B------:R0:W-:Y:S01]  /*3670*/  @P5 STG.E.U16 desc[UR12][R2.64+0x60], R48 ;  /* 0x0000603002005986 */ /* 0x0001e2000c10150c */
[C---:B------:R-:W-:Y:S02]  /*3680*/  ISETP.GT.AND P5, PT, R4.reuse, RZ, P1 ;  /* 0x000000ff0400720c */ /* 0x040fe40000fa4270 */
[----:B------:R-:W-:Y:S01]  /*3690*/  ISETP.GT.AND P1, PT, R4, 0x8, P1 ;  /* 0x000000080400780c */ /* 0x000fe20000f24270 */
[----:B0-----:R-:W-:Y:S02]  /*36a0*/  @P4 IMAD.MOV.U32 R2, RZ, RZ, R6 ;  /* 0x000000ffff024224 */ /* 0x001fe400078e0006 */
[----:B------:R-:W-:-:S05]  /*36b0*/  @P4 IMAD.MOV.U32 R3, RZ, RZ, R7 ;  /* 0x000000ffff034224 */ /* 0x000fca00078e0007 */
[----:B------:R0:W-:Y:S02]  /*36c0*/  @P4 STG.E.U16 desc[UR12][R2.64+0x62], R49 ;  /* 0x0000623102004986 */ /* 0x0001e4000c10150c */
        /* <DEDUP_REMOVED lines=8> */
[----:B------:R0:W-:Y:S04]  /*3750*/  @P5 STG.E.U16 desc[UR12][R2.64+0x70], R52 ;  /* 0x0000703402005986 */ /* 0x0001e8000c10150c */
[----:B------:R1:W-:Y:S01]  /*3760*/  @P6 STG.E.U16 desc[UR12][R6.64+0x72], R53 ;  /* 0x0000723506006986 */ /* 0x0003e2000c10150c */
[----:B0-----:R-:W-:Y:S02]  /*3770*/  @P1 IMAD.MOV.U32 R2, RZ, RZ, R8 ;  /* 0x000000ffff021224 */ /* 0x001fe400078e0008 */
[----:B------:R-:W-:-:S05]  /*3780*/  @P1 IMAD.MOV.U32 R3, RZ, RZ, R9 ;  /* 0x000000ffff031224 */ /* 0x000fca00078e0009 */
[----:B------:R1:W-:Y:S01]  /*3790*/  @P1 STG.E.U16 desc[UR12][R2.64+0x70], R54 ;  /* 0x0000703602001986 */ /* 0x0003e2000c10150c */
[----:B------:R-:W-:Y:S05]  /*37a0*/  @!P0 EXIT ;  /* 0x000000000000894d */ /* 0x000fea0003800000 */
[----:B------:R-:W-:-:S05]  /*37b0*/  F2FP.F16.F32.PACK_AB R0, RZ, R0 ;  /* 0x00000000ff00723e */ /* 0x000fca00000000ff */
[----:B------:R-:W-:Y:S01]  /*37c0*/  STG.E.U16 desc[UR12][R8.64+0x72], R0 ;  /* 0x0000720008007986 */ /* 0x000fe2000c10150c */
[----:B------:R-:W-:Y:S05]  /*37d0*/  EXIT ;  /* 0x000000000000794d */ /* 0x000fea0003800000 */
.L_x_10:
[----:B------:R-:W-:-:S13]  /*37e0*/  ISETP.NE.AND P0, PT, R6, RZ, PT ;  /* 0x000000ff0600720c */ /* 0x000fda0003f05270 */
[----:B------:R-:W-:Y:S05]  /*37f0*/  @P0 EXIT ;  /* 0x000000000000094d */ /* 0x000fea0003800000 */
[----:B------:R-:W-:-:S13]  /*3800*/  ELECT P0, URZ, PT ;  /* 0x00000000003f782f */ /* 0x000fda0003800000 */
[----:B------:R-:W-:Y:S05]  /*3810*/  @!P0 BRA `(.L_x_83) ;  /* 0x0000000800048947 */ /* 0x000fea0003800000 */
[----:B------:R-:W-:Y:S02]  /*3820*/  ISETP.GE.AND P0, PT, R4, 0x1, PT ;  /* 0x000000010400780c */ /* 0x000fe40003f06270 */
[----:B------:R-:W-:-:S04]  /*3830*/  SHF.R.S32.HI R5, RZ, 0x1f, R8 ;  /* 0x0000001fff057819 */ /* 0x000fc80000011408 */
[----:B------:R-:W-:-:S07]  /*3840*/  LEA.HI R5, R5, R8, RZ, 0x7 ;  /* 0x0000000805057211 */ /* 0x000fce00078f38ff */
[----:B------:R-:W-:Y:S05]  /*3850*/  @!P0 BRA `(.L_x_83) ;  /* 0x0000000400f48947 */ /* 0x000fea0003800000 */
[----:B-1---5:R-:W0:Y:S01]  /*3860*/  S2R R0, SR_CTAID.X ;  /* 0x0000000000007919 */ /* 0x022e220000002500 */
[----:B------:R-:W-:Y:S01]  /*3870*/  LOP3.LUT R5, R5, 0xffffff80, RZ, 0xc0, !PT ;  /* 0xffffff8005057812 */ /* 0x000fe200078ec0ff */
[----:B------:R-:W-:Y:S01]  /*3880*/  ULDC UR4, c[0x0][0x384] ;  /* 0x0000e10000047ab9 */ /* 0x000fe20000000800 */
[C---:B------:R-:W-:Y:S01]  /*3890*/  LOP3.LUT P0, RZ, R8.reuse, 0x1f, RZ, 0xc0, !PT ;  /* 0x0000001f08ff7812 */ /* 0x040fe2000780c0ff */
[----:B------:R-:W1:Y:S01]  /*38a0*/  S2R R10, SR_CTAID.Y ;  /* 0x00000000000a7919 */ /* 0x000e620000002600 */
[----:B------:R-:W-:Y:S01]  /*38b0*/  ULDC UR5, c[0x0][0x388] ;  /* 0x0000e20000057ab9 */ /* 0x000fe20000000800 */
[----:B------:R-:W-:Y:S01]  /*38c0*/  IMAD.IADD R5, R8, 0x1, -R5 ;  /* 0x0000000108057824 */ /* 0x000fe200078e0a05 */
[----:B------:R-:W-:Y:S01]  /*38d0*/  LOP3.LUT R18, R3, 0x2, RZ, 0xfc, !PT ;  /* 0x0000000203127812 */ /* 0x000fe200078efcff */
[----:B------:R-:W-:Y:S01]  /*38e0*/  VIADD R22, R4, 0x1 ;  /* 0x0000000104167836 */ /* 0x000fe20000000000 */
[----:B------:R-:W-:Y:S01]  /*38f0*/  CS2R R6, SRZ ;  /* 0x0000000000067805 */ /* 0x000fe2000001ff00 */
[----:B---3--:R-:W-:Y:S01]  /*3900*/  IMAD.MOV.U32 R2, RZ, RZ, RZ ;  /* 0x000000ffff027224 */ /* 0x008fe200078e00ff */
[----:B------:R-:W-:-:S02]  /*3910*/  ISETP.NE.AND P1, PT, R5, RZ, PT ;  /* 0x000000ff0500720c */ /* 0x000fc40003f25270 */
[----:B------:R-:W-:Y:S02]  /*3920*/  CS2R R8, SRZ ;  /* 0x0000000000087805 */ /* 0x000fe4000001ff00 */
[----:B------:R-:W-:Y:S01]  /*3930*/  ISETP.NE.OR P0, PT, R5, RZ, !P0 ;  /* 0x000000ff0500720c */ /* 0x000fe20004705670 */
[----:B------:R-:W-:Y:S02]  /*3940*/  IMAD.MOV.U32 R5, RZ, RZ, 0x1 ;  /* 0x00000001ff057424 */ /* 0x000fe400078e00ff */
[----:B0-----:R-:W-:-:S04]  /*3950*/  IMAD.SHL.U32 R19, R0, 0x40, RZ ;  /* 0x0000004000137824 */ /* 0x001fc800078e00ff */
[----:B------:R-:W-:-:S04]  /*3960*/  IMAD.HI.U32 R0, R19, UR4, RZ ;  /* 0x0000000413007c27 */ /* 0x000fc8000f8e00ff */
[----:B-1----:R-:W-:Y:S01]  /*3970*/  IMAD.SHL.U32 R16, R10, 0x40, RZ ;  /* 0x000000400a107824 */ /* 0x002fe200078e00ff */
[----:B------:R-:W-:-:S07]  /*3980*/  SHF.R.U32.HI R0, RZ, UR5, R0 ;  /* 0x00000005ff007c19 */ /* 0x000fce0008011600 */
.L_x_87:
[----:B------:R-:W0:Y:S01]  /*3990*/  S2R R11, SR_CgaCtaId ;  /* 0x00000000000b7919 */ /* 0x000e220000008800 */
[----:B------:R-:W-:-:S04]  /*39a0*/  MOV R10, 0x400 ;  /* 0x00000400000a7802 */ /* 0x000fc80000000f00 */
[----:B0-----:R-:W-:Y:S02]  /*39b0*/  LEA R21, R11, R10, 0x18 ;  /* 0x0000000a0b157211 */ /* 0x001fe400078ec0ff */
[----:B------:R-:W-:-:S03]  /*39c0*/  SHF.L.U32 R10, R5, 0x1f, RZ ;  /* 0x0000001f050a7819 */ /* 0x000fc600000006ff */
[----:B------:R-:W-:-:S07]  /*39d0*/  IMAD R17, R2, 0x8, R21 ;  /* 0x0000000802117824 */ /* 0x000fce00078e0215 */
.L_x_84:
[----:B0-----:R0:W1:Y:S02]  /*39e0*/  SYNCS.PHASECHK.TRANS64.TRYWAIT P2, [R17+URZ+0x380e0], R10 ;  /* 0x0380e00a110075a7 */ /* 0x001064000804017f */
[----:B-1----:R-:W-:Y:S05]  /*39f0*/  @!P2 NANOSLEEP.SYNCS 0x989680 ;  /* 0x009896800000a95d */ /* 0x002fea0003900000 */
[----:B------:R-:W1:Y:S02]  /*3a00*/  @!P2 SYNCS.PHASECHK.TRANS64 P2, [R17+URZ+0x380e0], R10 ;  /* 0x0380e00a1100a5a7 */ /* 0x000e64000804007f */
[----:B-1----:R-:W-:Y:S05]  /*3a10*/  @!P2 BRA `(.L_x_84) ;  /* 0xfffffffc00f0a947 */ /* 0x002fea000383ffff */
[----:B0-----:R-:W0:Y:S02]  /*3a20*/  @!P1 LDC R10, c[0x0][0x580] ;  /* 0x00016000ff0a9b82 */ /* 0x001e240000000800 */
[----:B0-----:R0:W-:Y:S02]  /*3a30*/  @!P1 SYNCS.ARRIVE.TRANS64 RZ, [R17+URZ+0x38000], R10 ;  /* 0x0380000a11ff99a7 */ /* 0x0011e4000800003f */
[----:B0-----:R-:W-:-:S04]  /*3a40*/  PRMT R10, R18, 0x9910, RZ ;  /* 0x00009910120a7816 */ /* 0x001fc800000000ff */
[----:B------:R-:W-:-:S13]  /*3a50*/  ISETP.NE.AND P2, PT, R10, 0x2, PT ;  /* 0x000000020a00780c */ /* 0x000fda0003f45270 */
[----:B------:R-:W-:Y:S05]  /*3a60*/  @P2 BRA `(.L_x_85) ;  /* 0x0000000000042947 */ /* 0x000fea0003800000 */
[----:B------:R-:W-:Y:S01]  /*3a70*/  BPT.TRAP 0x1 ;  /* 0x000000040000795c */ /* 0x000fe20000300000 */
.L_x_85:
[----:B------:R-:W-:Y:S05]  /*3a80*/  @P0 BRA `(.L_x_86) ;  /* 0x0000000000040947 */ /* 0x000fea0003800000 */
[----:B------:R-:W-:Y:S01]  /*3a90*/  BPT.TRAP 0x1 ;  /* 0x000000040000795c */ /* 0x000fe20000300000 */
.L_x_86:
[----:B------:R-:W0:Y:S01]  /*3aa0*/  LDC R12, c[0x0][0x380] ;  /* 0x0000e000ff0c7b82 */ /* 0x000e220000000800 */
[----:B------:R-:W-:Y:S01]  /*3ab0*/  R2UR UR4, R0 ;  /* 0x00000000000472ca */ /* 0x000fe200000e0000 */
[----:B------:R-:W-:Y:S01]  /*3ac0*/  ULDC UR14, c[0x0][0x38c] ;  /* 0x0000e300000e7ab9 */ /* 0x000fe20000000800 */
[----:B------:R-:W-:Y:S01]  /*3ad0*/  R2UR UR13, R19 ;  /* 0x00000000130d72ca */ /* 0x000fe200000e0000 */
[----:B------:R-:W-:Y:S01]  /*3ae0*/  UISETP.NE.AND UP0, UPT, UR14, 0x1, UPT ;  /* 0x000000010e00788c */ /* 0x000fe2000bf05270 */
[----:B------:R-:W-:Y:S01]  /*3af0*/  R2UR UR10, R21 ;  /* 0x00000000150a72ca */ /* 0x000fe200000e0000 */
[----:B------:R-:W-:Y:S01]  /*3b00*/  ULDC UR23, c[0x0][0x398] ;  /* 0x0000e60000177ab9 */ /* 0x000fe20000000800 */
[----:B------:R-:W-:Y:S01]  /*3b10*/  R2UR UR16, R2 ;  /* 0x00000000021072ca */ /* 0x000fe200000e0000 */
[----:B------:R-:W1:Y:S01]  /*3b20*/  LDC.64 R10, c[0x0][0x3f8] ;  /* 0x0000fe00ff0a7b82 */ /* 0x000e620000000a00 */
[----:B------:R-:W-:Y:S01]  /*3b30*/  R2UR UR18, R8 ;  /* 0x00000000081272ca */ /* 0x000fe200000e0000 */
[----:B------:R-:W-:Y:S01]  /*3b40*/  ULDC UR12, c[0x0][0x3ec] ;  /* 0x0000fb00000c7ab9 */ /* 0x000fe20000000800 */
[----:B------:R-:W-:Y:S01]  /*3b50*/  R2UR UR17, R17 ;  /* 0x00000000111172ca */ /* 0x000fe200000e0000 */
[----:B------:R-:W-:Y:S01]  /*3b60*/  VIADD R22, R22, 0xffffffff ;  /* 0xffffffff16167836 */ /* 0x000fe20000000000 */
[----:B------:R-:W-:Y:S01]  /*3b70*/  ULDC.64 UR26, c[0x0][0x198] ;  /* 0x00006600001a7ab9 */ /* 0x000fe20000000a00 */
[----:B------:R-:W-:Y:S01]  /*3b80*/  ULDC.64 UR20, c[0x0][0x3f0] ;  /* 0x0000fc0000147ab9 */ /* 0x000fe20000000a00 */
[----:B------:R-:W-:Y:S01]  /*3b90*/  @UP0 ULDC.64 UR8, c[0x0][0x390] ;  /* 0x0000e40000080ab9 */ /* 0x000fe20000000a00 */
[----:B------:R-:W1:Y:S01]  /*3ba0*/  LDC.64 R14, c[0x0][0x3d0] ;  /* 0x0000f400ff0e7b82 */ /* 0x000e620000000a00 */
[----:B------:R-:W-:Y:S01]  /*3bb0*/  ISETP.GT.AND P6, PT, R22, 0x1, PT ;  /* 0x000000011600780c */ /* 0x000fe20003fc4270 */
[----:B------:R-:W-:Y:S01]  /*3bc0*/  VIADD R2, R2, 0x1 ;  /* 0x0000000102027836 */ /* 0x000fe20000000000 */
[----:B------:R-:W-:Y:S01]  /*3bd0*/  UMOV UR24, 0x0 ;  /* 0x0000000000187882 */ /* 0x000fe20000000000 */
[----:B------:R-:W-:-:S02]  /*3be0*/  ULEA UR16, UR16, UR10, 0xc ;  /* 0x0000000a10107291 */ /* 0x000fc4000f8e603f */
[----:B------:R-:W-:Y:S01]  /*3bf0*/  USHF.L.U32 UR18, UR18, 0x5, URZ ;  /* 0x0000000512127899 */ /* 0x000fe2000800063f */
[----:B------:R-:W-:Y:S01]  /*3c00*/  ISETP.NE.AND P5, PT, R2, 0x1c, PT ;  /* 0x0000001c0200780c */ /* 0x000fe20003fa5270 */
[----:B------:R-:W2:Y:S01]  /*3c10*/  LDC.64 R20, c[0x0][0x3e0] ;  /* 0x0000f800ff147b82 */ /* 0x000ea20000000a00 */
[----:B0-----:R-:W-:Y:S01]  /*3c20*/  ISETP.NE.AND P2, PT, R12, 0x1, PT ;  /* 0x000000010c00780c */ /* 0x001fe20003f45270 */
[----:B------:R-:W-:Y:S01]  /*3c30*/  UIADD3 UR17, UR17, 0x38000, URZ ;  /* 0x0003800011117890 */ /* 0x000fe2000fffe03f */
[----:B------:R-:W-:Y:S01]  /*3c40*/  SEL R2, R2, RZ, P5 ;  /* 0x000000ff02027207 */ /* 0x000fe20002800000 */
[----:B------:R-:W-:-:S10]  /*3c50*/  UMOV UR25, 0x10000000 ;  /* 0x1000000000197882 */ /* 0x000fd40000000000 */
[----:B------:R-:W-:Y:S01]  /*3c60*/  @P2 IMAD.U32 R13, RZ, RZ, UR4 ;  /* 0x00000004ff0d2e24 */ /* 0x000fe2000f8e00ff */
[----:B------:R-:W-:Y:S01]  /*3c70*/  ULDC.64 UR4, c[0x0][0x3c8] ;  /* 0x0000f20000047ab9 */ /* 0x000fe20000000a00 */
[----:B-1----:R-:W-:Y:S02]  /*3c80*/  IMAD R11, R7, R14, R11 ;  /* 0x0000000e070b7224 */ /* 0x002fe400078e020b */
[----:B------:R-:W-:Y:S01]  /*3c90*/  IMAD R10, R9, UR5, R10 ;  /* 0x00000005090a7c24 */ /* 0x000fe2000f8e020a */
[----:B------:R-:W-:Y:S02]  /*3ca0*/  @P2 R2UR UR13, R13 ;  /* 0x000000000d0d22ca */ /* 0x000fe400000e0000 */
[----:B------:R-:W0:Y:S01]  /*3cb0*/  LDC R13, c[0x0][0x400] ;  /* 0x00010000ff0d7b82 */ /* 0x000e220000000800 */
[----:B------:R-:W-:Y:S02]  /*3cc0*/  IMAD.U32 R11, R11, 0x20, R10 ;  /* 0x000000200b0b7824 */ /* 0x000fe400078e000a */
[----:B------:R-:W-:-:S05]  /*3cd0*/  VIADD R10, R8, 0x1 ;  /* 0x00000001080a7836 */ /* 0x000fca0000000000 */
[----:B------:R-:W-:-:S03]  /*3ce0*/  ISETP.NE.AND P2, PT, R10, UR15, PT ;  /* 0x0000000f0a007c0c */ /* 0x000fc6000bf45270 */
[----:B------:R-:W-:Y:S02]  /*3cf0*/  UIMAD.WIDE.U32 UR6, UR13, UR8, URZ ;  /* 0x000000080d0672a5 */ /* 0x000fe4000f8e003f */
[----:B------:R-:W-:Y:S01]  /*3d00*/  UMOV UR5, UR13 ;  /* 0x0000000d00057c82 */ /* 0x000fe20008000000 */
[----:B------:R-:W-:Y:S02]  /*3d10*/  UIADD3 UR6, UP1, UR26, 0xf0, URZ ;  /* 0x000000f01a067890 */ /* 0x000fe4000ff3e03f */
[----:B------:R-:W-:Y:S02]  /*3d20*/  @UP0 USHF.R.U32.HI UR5, URZ, UR9, UR7 ;  /* 0x000000093f050299 */ /* 0x000fe40008011607 */
[----:B------:R-:W-:Y:S02]  /*3d30*/  UIADD3 UR7, -UR13, URZ, URZ ;  /* 0x0000003f0d077290 */ /* 0x000fe4000fffe13f */
[----:B------:R-:W-:Y:S01]  /*3d40*/  UISETP.NE.AND UP0, UPT, UR23, 0x1, UPT ;  /* 0x000000011700788c */ /* 0x000fe2000bf05270 */
[----:B------:R-:W-:-:S02]  /*3d50*/  ULDC.64 UR8, c[0x0][0x3c0] ;  /* 0x0000f00000087ab9 */ /* 0x000fc40000000a00 */
[----:B------:R-:W-:Y:S01]  /*3d60*/  UMOV UR22, UR5 ;  /* 0x0000000500167c82 */ /* 0x000fe20008000000 */
[----:B0-----:R-:W-:Y:S01]  /*3d70*/  IMAD R8, R6, R15, R13 ;  /* 0x0000000f06087224 */ /* 0x001fe200078e020d */
[----:B------:R-:W-:Y:S01]  /*3d80*/  UIADD3 UR26, UP2, UR26, 0x270, URZ ;  /* 0x000002701a1a7890 */ /* 0x000fe2000ff5e03f */
[----:B------:R-:W-:Y:S02]  /*3d90*/  VIADD R13, R9, 0x1 ;  /* 0x00000001090d7836 */ /* 0x000fe40000000000 */
[----:B------:R-:W-:Y:S01]  /*3da0*/  IMAD R12, R12, UR7, R19 ;  /* 0x000000070c0c7c24 */ /* 0x000fe2000f8e0213 */
[----:B------:R-:W-:Y:S01]  /*3db0*/  UIADD3 UR7, -UR5, URZ, URZ ;  /* 0x0000003f05077290 */ /* 0x000fe2000fffe13f */
[----:B------:R-:W-:Y:S01]  /*3dc0*/  @P2 IMAD.MOV R13, RZ, RZ, R9 ;  /* 0x000000ffff0d2224 */ /* 0x000fe200078e0209 */
[----:B------:R-:W-:Y:S01]  /*3dd0*/  @UP0 ULDC UR10, c[0x0][0x39c] ;  /* 0x0000e700000a0ab9 */ /* 0x000fe20000000800 */
[----:B------:R-:W-:Y:S01]  /*3de0*/  IMAD.U32 R8, R8, 0x400, R11 ;  /* 0x0000040008087824 */ /* 0x000fe200078e000b */
[----:B------:R-:W-:Y:S01]  /*3df0*/  R2UR UR19, R12 ;  /* 0x000000000c1372ca */ /* 0x000fe200000e0000 */
[----:B------:R-:W-:Y:S01]  /*3e00*/  UIMAD.WIDE.U32 UR10, UR5, UR10, URZ ;  /* 0x0000000a050a72a5 */ /* 0x000fe2000f8e003f */
[----:B--2---:R-:W-:Y:S01]  /*3e10*/  ISETP.NE.AND P3, PT, R13, R20, PT ;  /* 0x000000140d00720c */ /* 0x004fe20003f65270 */
[----:B------:R-:W-:Y:S01]  /*3e20*/  @UP0 ULDC UR29, c[0x0][0x3a0] ;  /* 0x0000e800001d0ab9 */ /* 0x000fe20000000800 */
[----:B------:R-:W-:Y:S01]  /*3e30*/  R2UR UR28, R8 ;  /* 0x00000000081c72ca */ /* 0x000fe200000e0000 */
[----:B------:R-:W-:Y:S01]  /*3e40*/  @UP0 USHF.R.U32.HI UR22, URZ, UR29, UR11 ;  /* 0x0000001d3f160299 */ /* 0x000fe2000801160b */
[C---:B------:R-:W-:Y:S01]  /*3e50*/  VIADD R12, R7.reuse, 0x1 ;  /* 0x00000001070c7836 */ /* 0x040fe20000000000 */
[----:B------:R-:W-:Y:S01]  /*3e60*/  UIMAD UR7, UR14, UR7, UR13 ;  /* 0x000000070e0772a4 */ /* 0x000fe2000f8e020d */
[----:B------:R-:W-:Y:S01]  /*3e70*/  R2UR UR13, R7 ;  /* 0x00000000070d72ca */ /* 0x000fe200000e0000 */
[----:B------:R-:W-:Y:S01]  /*3e80*/  UMOV UR11, UR18 ;  /* 0x00000012000b7c82 */ /* 0x000fe20008000000 */
[----:B------:R-:W-:Y:S01]  /*3e90*/  R2UR UR10, R16 ;  /* 0x00000000100a72ca */ /* 0x000fe200000e0000 */
[----:B------:R-:W-:Y:S01]  /*3ea0*/  UIMAD UR20, UR7, UR9, UR20 ;  /* 0x00000009071472a4 */ /* 0x000fe2000f8e0214 */
[C---:B------:R-:W-:Y:S01]  /*3eb0*/  R2UR UR14, R6.reuse ;  /* 0x00000000060e72ca */ /* 0x040fe200000e0000 */
[----:B------:R-:W-:Y:S01]  /*3ec0*/  UIMAD UR19, UR19, UR8, UR12 ;  /* 0x00000008131372a4 */ /* 0x000fe2000f8e020c */
[----:B------:R-:W-:Y:S01]  /*3ed0*/  R2UR UR12, R9 ;  /* 0x00000000090c72ca */ /* 0x000fe200000e0000 */
[----:B------:R-:W-:Y:S01]  /*3ee0*/  UIADD3 UR8, -UR22, URZ, URZ ;  /* 0x0000003f16087290 */ /* 0x000fe2000fffe13f */
[----:B------:R-:W-:Y:S01]  /*3ef0*/  @P3 IMAD.MOV R12, RZ, RZ, R7 ;  /* 0x000000ffff0c3224 */ /* 0x000fe200078e0207 */
[----:B------:R-:W-:Y:S01]  /*3f00*/  UIADD3.X UR7, URZ, UR27, URZ, UP1, !UPT ;  /* 0x0000001b3f077290 */ /* 0x000fe20008ffe43f */
[----:B------:R-:W-:Y:S01]  /*3f10*/  SEL R8, RZ, 0x1, P5 ;  /* 0x00000001ff087807 */ /* 0x000fe20002800000 */
[----:B------:R-:W-:Y:S01]  /*3f20*/  UIMAD UR5, UR23, UR8, UR5 ;  /* 0x00000008170572a4 */ /* 0x000fe2000f8e0205 */
[----:B------:R-:W-:Y:S01]  /*3f30*/  VIADD R11, R6, 0x1 ;  /* 0x00000001060b7836 */ /* 0x000fe20000000000 */
[----:B------:R-:W-:Y:S01]  /*3f40*/  ISETP.NE.AND P4, PT, R12, R21, PT ;  /* 0x000000150c00720c */ /* 0x000fe20003f85270 */
[----:B------:R-:W-:Y:S01]  /*3f50*/  UIADD3 UR8, UR16, 0x1c000, URZ ;  /* 0x0001c00010087890 */ /* 0x000fe2000fffe03f */
[----:B------:R-:W-:Y:S01]  /*3f60*/  LOP3.LUT R5, R5, R8, RZ, 0x3c, !PT ;  /* 0x0000000805057212 */ /* 0x000fe200078e3cff */
[----:B------:R-:W-:Y:S01]  /*3f70*/  UIMAD UR21, UR5, UR4, UR21 ;  /* 0x00000004051572a4 */ /* 0x000fe2000f8e0215 */
[----:B------:R-:W-:Y:S01]  /*3f80*/  SEL R8, R10, RZ, P2 ;  /* 0x000000ff0a087207 */ /* 0x000fe20001000000 */
[----:B------:R-:W-:Y:S01]  /*3f90*/  UPRMT UR4, UR28, 0x5410, URZ ;  /* 0x000054101c047896 */ /* 0x000fe2000800003f */
[----:B------:R-:W-:Y:S01]  /*3fa0*/  SEL R9, R13, RZ, P3 ;  /* 0x000000ff0d097207 */ /* 0x000fe20001800000 */
[----:B------:R-:W-:Y:S01]  /*3fb0*/  UIADD3.X UR27, URZ, UR27, URZ, UP2, !UPT ;  /* 0x0000001b3f1b7290 */ /* 0x000fe200097fe43f */
[----:B------:R-:W-:Y:S01]  /*3fc0*/  SEL R7, R12, RZ, P4 ;  /* 0x000000ff0c077207 */ /* 0x000fe20002000000 */
[----:B------:R-:W-:-:S04]  /*3fd0*/  UMOV UR9, UR17 ;  /* 0x0000001100097c82 */ /* 0x000fc80008000000 */
[----:B------:R-:W-:Y:S01]  /*3fe0*/  @P4 IMAD.MOV R11, RZ, RZ, R6 ;  /* 0x000000ffff0b4224 */ /* 0x000fe200078e0206 */
[----:B------:R0:W-:Y:S03]  /*3ff0*/  UTMALDG.5D.IM2COL [UR16], [UR6], UR4 ;  /* 0x00000010060073b4 */ /* 0x0001e60008060004 */
[----:B------:R-:W-:Y:S01]  /*4000*/  IMAD.MOV.U32 R6, RZ, RZ, R11 ;  /* 0x000000ffff067224 */ /* 0x000fe200078e000b */
[----:B------:R0:W-:Y:S02]  /*4010*/  UTMALDG.5D [UR8], [UR26], desc[UR24] ;  /* 0x000018081a0075b4 */ /* 0x0001e40008021000 */
[----:B0-----:R-:W-:Y:S05]  /*4020*/  @P6 BRA `(.L_x_87) ;  /* 0xfffffff800586947 */ /* 0x001fea000383ffff */
.L_x_83:
[----:B------:R-:W-:Y:S01]  /*4030*/  ISETP.GE.U32.AND P2, PT, R4, 0x1c, PT ;  /* 0x0000001c0400780c */ /* 0x000fe20003f46070 */
[----:B------:R-:W-:Y:S05]  /*4040*/  WARPSYNC.ALL ;  /* 0x0000000000007948 */ /* 0x000fea0003800000 */
[----:B------:R-:W-:-:S07]  /*4050*/  ELECT P1, URZ, PT ;  /* 0x00000000003f782f */ /* 0x000fce0003820000 */
[----:B------:R-:W-:-:S05]  /*4060*/  @P2 SHF.R.U32.HI R6, RZ, 0x2, R4 ;  /* 0x00000002ff062819 */ /* 0x000fca0000011604 */
[----:B------:R-:W-:-:S05]  /*4070*/  @P2 IMAD.WIDE.U32 R6, R6, 0x24924925, RZ ;  /* 0x2492492506062825 */ /* 0x000fca00078e00ff */
[----:B------:R-:W-:-:S04]  /*4080*/  @P2 LOP3.LUT R6, R7, 0x1, RZ, 0xc0, !PT ;  /* 0x0000000107062812 */ /* 0x000fc800078ec0ff */
[----:B------:R-:W-:Y:S01]  /*4090*/  @P2 ISETP.NE.U32.AND P0, PT, R6, 0x1, PT ;  /* 0x000000010600280c */ /* 0x000fe20003f05070 */
[----:B------:R-:W-:-:S12]  /*40a0*/  @!P1 EXIT ;  /* 0x000000000000994d */ /* 0x000fd80003800000 */
[----:B------:R-:W-:Y:S01]  /*40b0*/  LOP3.LUT R3, R3, 0x2, RZ, 0xfc, !PT ;  /* 0x0000000203037812 */ /* 0x000fe200078efcff */
[----:B------:R-:W-:Y:S01]  /*40c0*/  IMAD.MOV.U32 R5, RZ, RZ, 0x1 ;  /* 0x00000001ff057424 */ /* 0x000fe200078e00ff */
[----:B------:R-:W-:Y:S02]  /*40d0*/  @P2 ISETP.NE.U32.AND.EX P0, PT, RZ, RZ, PT, P0 ;  /* 0x000000ffff00220c */ /* 0x000fe40003f05100 */
[----:B------:R-:W-:Y:S02]  /*40e0*/  ISETP.NE.AND P1, PT, R3, 0x3, PT ;  /* 0x000000030300780c */ /* 0x000fe40003f25270 */
[----:B------:R-:W-:-:S11]  /*40f0*/  @P2 SEL R5, RZ, 0x1, !P0 ;  /* 0x00000001ff052807 */ /* 0x000fd60004000000 */
[----:B------:R-:W-:Y:S05]  /*4100*/  @!P1 BRA `(.L_x_88) ;  /* 0x0000000000049947 */ /* 0x000fea0003800000 */
[----:B------:R-:W-:Y:S01]  /*4110*/  BPT.TRAP 0x1 ;  /* 0x000000040000795c */ /* 0x000fe20000300000 */
.L_x_88:
[----:B------:R-:W0:Y:S01]  /*4120*/  S2R R7, SR_CgaCtaId ;  /* 0x0000000000077919 */ /* 0x000e220000008800 */
[----:B---3-5:R-:W-:Y:S02]  /*4130*/  SHF.R.U32.HI R2, RZ, 0x2, R4 ;  /* 0x00000002ff027819 */ /* 0x028fe40000011604 */
[----:B-1----:R-:W-:-:S03]  /*4140*/  MOV R0, 0x400 ;  /* 0x0000040000007802 */ /* 0x002fc60000000f00 */
[----:B------:R-:W-:-:S04]  /*4150*/  IMAD.WIDE.U32 R2, R2, 0x24924925, RZ ;  /* 0x2492492502027825 */ /* 0x000fc800078e00ff */
[----:B------:R-:W-:Y:S01]  /*4160*/  IMAD R3, R3, -0x1c, R4 ;  /* 0xffffffe403037824 */ /* 0x000fe200078e0204 */
[----:B0-----:R-:W-:Y:S02]  /*4170*/  LEA R0, R7, R0, 0x18 ;  /* 0x0000000007007211 */ /* 0x001fe400078ec0ff */
[----:B------:R-:W-:-:S03]  /*4180*/  SHF.L.U32 R7, R5, 0x1f, RZ ;  /* 0x0000001f05077819 */ /* 0x000fc600000006ff */
[----:B------:R-:W-:-:S04]  /*4190*/  VIADD R0, R0, 0x380e0 ;  /* 0x000380e000007836 */ /* 0x000fc80000000000 */
[----:B------:R-:W-:-:S07]  /*41a0*/  IMAD R2, R3, 0x8, R0 ;  /* 0x0000000803027824 */ /* 0x000fce00078e0200 */
.L_x_89:
[----:B0-----:R0:W1:Y:S02]  /*41b0*/  SYNCS.PHASECHK.TRANS64.TRYWAIT P0, [R2+URZ], R7 ;  /* 0x00000007020075a7 */ /* 0x001064000800017f */
[----:B-1----:R-:W-:Y:S05]  /*41c0*/  @!P0 NANOSLEEP.SYNCS 0x989680 ;  /* 0x009896800000895d */ /* 0x002fea0003900000 */
[----:B------:R-:W1:Y:S02]  /*41d0*/  @!P0 SYNCS.PHASECHK.TRANS64 P0, [R2+URZ], R7 ;  /* 0x00000007020085a7 */ /* 0x000e64000800007f */
[----:B-1----:R-:W-:Y:S05]  /*41e0*/  @!P0 BRA `(.L_x_89) ;  /* 0xfffffffc00f08947 */ /* 0x002fea000383ffff */
[----:B------:R-:W-:-:S05]  /*41f0*/  VIADD R3, R3, 0x1 ;  /* 0x0000000103037836 */ /* 0x000fca0000000000 */
[----:B------:R-:W-:-:S04]  /*4200*/  ISETP.NE.AND P0, PT, R3, 0x1c, PT ;  /* 0x0000001c0300780c */ /* 0x000fc80003f05270 */
[----:B0-----:R-:W-:Y:S02]  /*4210*/  SEL R2, RZ, 0x1, P0 ;  /* 0x00000001ff027807 */ /* 0x001fe40000000000 */
[----:B------:R-:W-:Y:S02]  /*4220*/  SEL R3, R3, RZ, P0 ;  /* 0x000000ff03037207 */ /* 0x000fe40000000000 */
[----:B------:R-:W-:-:S03]  /*4230*/  LOP3.LUT R7, R5, R2, RZ, 0x3c, !PT ;  /* 0x0000000205077212 */ /* 0x000fc600078e3cff */
[----:B------:R-:W-:Y:S01]  /*4240*/  IMAD R2, R3, 0x8, R0 ;  /* 0x0000000803027824 */ /* 0x000fe200078e0200 */
[----:B------:R-:W-:-:S07]  /*4250*/  SHF.L.U32 R5, R7, 0x1f, RZ ;  /* 0x0000001f07057819 */ /* 0x000fce00000006ff */
.L_x_90:
        /* <DEDUP_REMOVED lines=11> */
.L_x_91:
        /* <DEDUP_REMOVED lines=11> */
.L_x_92:
        /* <DEDUP_REMOVED lines=11> */
.L_x_93:
        /* <DEDUP_REMOVED lines=11> */
.L_x_94:
        /* <DEDUP_REMOVED lines=11> */
.L_x_95:
        /* <DEDUP_REMOVED lines=11> */
.L_x_96:
        /* <DEDUP_REMOVED lines=11> */
.L_x_97:
        /* <DEDUP_REMOVED lines=11> */
.L_x_98:
        /* <DEDUP_REMOVED lines=11> */
.L_x_99:
        /* <DEDUP_REMOVED lines=11> */
.L_x_100:
        /* <DEDUP_REMOVED lines=11> */
.L_x_101:
        /* <DEDUP_REMOVED lines=11> */
.L_x_102:
        /* <DEDUP_REMOVED lines=11> */
.L_x_103:
        /* <DEDUP_REMOVED lines=11> */
.L_x_104:
        /* <DEDUP_REMOVED lines=11> */
.L_x_105:
        /* <DEDUP_REMOVED lines=11> */
.L_x_106:
        /* <DEDUP_REMOVED lines=11> */
.L_x_107:
        /* <DEDUP_REMOVED lines=11> */
.L_x_108:
        /* <DEDUP_REMOVED lines=11> */
.L_x_109:
        /* <DEDUP_REMOVED lines=11> */
.L_x_110:
        /* <DEDUP_REMOVED lines=11> */
.L_x_111:
        /* <DEDUP_REMOVED lines=11> */
.L_x_112:
        /* <DEDUP_REMOVED lines=11> */
.L_x_113:
        /* <DEDUP_REMOVED lines=11> */
.L_x_114:
        /* <DEDUP_REMOVED lines=11> */
.L_x_115:
        /* <DEDUP_REMOVED lines=11> */
.L_x_116:
[----:B0-----:R0:W1:Y:S02]  /*5440*/  SYNCS.PHASECHK.TRANS64.TRYWAIT P0, [R3+URZ], R0 ;  /* 0x00000000030075a7 */ /* 0x001064000800017f */
[----:B-1----:R-:W-:Y:S05]  /*5450*/  @!P0 NANOSLEEP.SYNCS 0x989680 ;  /* 0x009896800000895d */ /* 0x002fea0003900000 */
[----:B------:R-:W1:Y:S02]  /*5460*/  @!P0 SYNCS.PHASECHK.TRANS64 P0, [R3+URZ], R0 ;  /* 0x00000000030085a7 */ /* 0x000e64000800007f */
[----:B-1----:R-:W-:Y:S05]  /*5470*/  @P0 EXIT ;  /* 0x000000000000094d */ /* 0x002fea0003800000 */
[----:B------:R-:W-:Y:S05]  /*5480*/  BRA `(.L_x_116) ;  /* 0xfffffffc00ec7947 */ /* 0x000fea000383ffff */
.L_x_117:
[----:B------:R-:W-:-:S00]  /*5490*/  BRA `(.L_x_117) ;  /* 0xfffffffc00fc7947 */ /* 0x000fc0000383ffff */
[----:B------:R-:W-:-:S00]  /*54a0*/  NOP ;  /* 0x0000000000007918 */ /* 0x000fc00000000000 */
        /* <DEDUP_REMOVED lines=13> */
.L_x_118:


//--------------------- .nv.shared._ZN7cutlass13device_kernelINS_4conv6kernel13ConvUniversalINS1_16ConvProblemShapeILNS1_8OperatorE1ELi3EEENS1_10collective14CollectiveConvINS1_46MainloopSm90TmaGmmaWarpSpecializedImplicitGemmILS5_1ELi28ELi3EN4cute5tupleIJNSA_1CILi1EEESD_SD_EEENS1_36KernelImplicitTmaWarpSpecializedSm90ELi1EEENSB_IJNSC_ILi64EEESH_NSB_IJNSC_ILi32EEEEEEEEENS_6half_tESL_NSA_8TiledMMAINSA_8MMA_AtomIJNSA_4SM904GMMA25MMA_64x64x16_F32F16F16_SSILNSP_5MajorE0ELSR_1ELNSP_7ScaleInE1ELSS_1EEEEEENSA_6LayoutISE_NSB_IJNSC_ILi0EEESW_SW_EEEEENSB_IJNSA_10UnderscoreESZ_SZ_EEEEENS7_6detail26Sm90ImplicitGemmTileTraitsINSA_20SM90_TMA_LOAD_IM2COLENSA_14ComposedLayoutINSA_7SwizzleILi2ELi4ELi3EEENSA_18smem_ptr_flag_bitsILi16EEENSV_INSB_IJNSB_IJNSC_ILi8EEES1A_EEENSB_IJSI_SD_EEENSB_IJSD_NSC_ILi28EEEEEEEEENSB_IJNSB_IJSI_NSC_ILi256EEEEEENSB_IJSD_SW_EEENSB_IJSW_NSC_ILi2048EEEEEEEEEEEEEvEENS13_INSA_13SM90_TMA_LOADENS15_INS16_ILi3ELi4ELi3EEES19_NSV_INSB_IJNSB_IJSH_SD_EEENSB_IJS1A_NSC_ILi4EEEEEES1E_EEENSB_IJS1I_NSB_IJSH_NSC_ILi512EEEEEES1K_EEEEEEEvEEEENS_8epilogue10collective6detail29Sm90TmaWarpSpecializedAdapterINS23_15DefaultEpilogueISL_NSB_IJNSB_IJllllEEESD_SW_EEES28_NS22_6thread17LinearCombinationISL_Li1EffLNS29_9ScaleType4KindE0ELNS_15FloatRoundStyleE2ESL_EENS_4gemm15EpilogueDefaultEEEEEvvEEEEvNT_6ParamsE --------------------------
	.section	.nv.shared._ZN7cutlass13device_kernelINS_4conv6kernel13ConvUniversalINS1_16ConvProblemShapeILNS1_8OperatorE1ELi3EEENS1_10collective14CollectiveConvINS1_46MainloopSm90TmaGmmaWarpSpecializedImplicitGemmILS5_1ELi28ELi3EN4cute5tupleIJNSA_1CILi1EEESD_SD_EEENS1_36KernelImplicitTmaWarpSpecializedSm90ELi1EEENSB_IJNSC_ILi64EEESH_NSB_IJNSC_ILi32EEEEEEEEENS_6half_tESL_NSA_8TiledMMAINSA_8MMA_AtomIJNSA_4SM904GMMA25MMA_64x64x16_F32F16F16_SSILNSP_5MajorE0ELSR_1ELNSP_7ScaleInE1ELSS_1EEEEEENSA_6LayoutISE_NSB_IJNSC_ILi0EEESW_SW_EEEEENSB_IJNSA_10UnderscoreESZ_SZ_EEEEENS7_6detail26Sm90ImplicitGemmTileTraitsINSA_20SM90_TMA_LOAD_IM2COLENSA_14ComposedLayoutINSA_7SwizzleILi2ELi4ELi3EEENSA_18smem_ptr_flag_bitsILi16EEENSV_INSB_IJNSB_IJNSC_ILi8EEES1A_EEENSB_IJSI_SD_EEENSB_IJSD_NSC_ILi28EEEEEEEEENSB_IJNSB_IJSI_NSC_ILi256EEEEEENSB_IJSD_SW_EEENSB_IJSW_NSC_ILi2048EEEEEEEEEEEEEvEENS13_INSA_13SM90_TMA_LOADENS15_INS16_ILi3ELi4ELi3EEES19_NSV_INSB_IJNSB_IJSH_SD_EEENSB_IJS1A_NSC_ILi4EEEEEES1E_EEENSB_IJS1I_NSB_IJSH_NSC_ILi512EEEEEES1K_EEEEEEEvEEEENS_8epilogue10collective6detail29Sm90TmaWarpSpecializedAdapterINS23_15DefaultEpilogueISL_NSB_IJNSB_IJllllEEESD_SW_EEES28_NS22_6thread17LinearCombinationISL_Li1EffLNS29_9ScaleType4KindE0ELNS_15FloatRoundStyleE2ESL_EENS_4gemm15EpilogueDefaultEEEEEvvEEEEvNT_6ParamsE,"aw",@nobits
	.sectionflags	@""
	.align	16
	.zero		1024


//--------------------- .nv.shared.reserved.0     --------------------------
	.section	.nv.shared.reserved.0,"aw",@nobits
	.weak		__nv_reservedSMEM_offset_0_alias
	.size		__nv_reservedSMEM_offset_0_alias, 0, 0
	.other		__nv_reservedSMEM_offset_0_alias,@"STO_CUDA_RESERVED_SHARED STV_DEFAULT"
__nv_reservedSMEM_offset_0_alias:
	.zero		0


//--------------------- .nv.global                --------------------------
	.section	.nv.global,"aw",@nobits
.nv.global:
	.type		_ZN39_INTERNAL_52731648_4_k_cu_b203ab9e_27934cute1_E,@object
	.size		_ZN39_INTERNAL_52731648_4_k_cu_b203ab9e_27934cute1_E,(_ZN39_INTERNAL_52731648_4_k_cu_b203ab9e_27934cuda3std3__45__cpo6cbeginE - _ZN39_INTERNAL_52731648_4_k_cu_b203ab9e_27934cute1_E)
_ZN39_INTERNAL_52731648_4_k_cu_b203ab9e_27934cute1_E:
	.zero		1
	.type		_ZN39_INTERNAL_52731648_4_k_cu_b203ab9e_27934cuda3std3__45__cpo6cbeginE,@object
	.size		_ZN39_INTERNAL_52731648_4_k_cu_b203ab9e_27934cuda3std3__45__cpo6cbeginE,(_ZN39_INTERNAL_52731648_4_k_cu_b203ab9e_27934cuda3std3__48in_placeE - _ZN39_INTERNAL_52731648_4_k_cu_b203ab9e_27934cuda3std3__45__cpo6cbeginE)
_ZN39_INTERNAL_52731648_4_k_cu_b203ab9e_27934cuda3std3__45__cpo6cbeginE:
	.zero		1
	.type		_ZN39_INTERNAL_52731648_4_k_cu_b203ab9e_27934cuda3std3__48in_placeE,@object
	.size		_ZN39_INTERNAL_52731648_4_k_cu_b203ab9e_27934cuda3std3__48in_placeE,(_ZN39_INTERNAL_52731648_4_k_cu_b203ab9e_27934cuda3std6ranges3__45__cpo9iter_moveE - _ZN39_INTERNAL_52731648_4_k_cu_b203ab9e_27934cuda3std3__48in_placeE)
_ZN39_INTERNAL_52731648_4_k_cu_b203ab9e_27934cuda3std3__48in_placeE:
	.zero		1
	.type		_ZN39_INTERNAL_52731648_4_k_cu_b203ab9e_27934cuda3std6ranges3__45__cpo9iter_moveE,@object
	.size		_ZN39_INTERNAL_52731648_4_k_cu_b203ab9e_27934cuda3std6ranges3__45__cpo9iter_moveE,(_ZN39_INTERNAL_52731648_4_k_cu_b203ab9e_27934cuda3std3__45__cpo5beginE - _ZN39_INTERNAL_52731648_4_k_cu_b203ab9e_27934cuda3std6ranges3__45__cpo9iter_moveE)
_ZN39_INTERNAL_52731648_4_k_cu_b203ab9e_27934cuda3std6ranges3__45__cpo9iter_moveE:
	.zero		1
	.type		_ZN39_INTERNAL_52731648_4_k_cu_b203ab9e_27934cuda3std3__45__cpo5beginE,@object
	.size		_ZN39_INTERNAL_52731648_4_k_cu_b203ab9e_27934cuda3std3__45__cpo5beginE,(_ZN39_INTERNAL_52731648_4_k_cu_b203ab9e_27934cuda3std3__441_GLOBAL__N__52731648_4_k_cu_b203ab9e_27936ignoreE - _ZN39_INTERNAL_52731648_4_k_cu_b203ab9e_27934cuda3std3__45__cpo5beginE)
_ZN39_INTERNAL_52731648_4_k_cu_b203ab9e_27934cuda3std3__45__cpo5beginE:
	.zero		1
	.type		_ZN39_INTERNAL_52731648_4_k_cu_b203ab9e_27934cuda3std3__441_GLOBAL__N__52731648_4_k_cu_b203ab9e_27936ignoreE,@object
	.size		_ZN39_INTERNAL_52731648_4_k_cu_b203ab9e_27934cuda3std3__441_GLOBAL__N__52731648_4_k_cu_b203ab9e_27936ignoreE,(_ZN39_INTERNAL_52731648_4_k_cu_b203ab9e_27934cute7productE - _ZN39_INTERNAL_52731648_4_k_cu_b203ab9e_27934cuda3std3__441_GLOBAL__N__52731648_4_k_cu_b203ab9e_27936ignoreE)
_ZN39_INTERNAL_52731648_4_k_cu_b203ab9e_27934cuda3std3__441_GLOBAL__N__52731648_4_k_cu_b203ab9e_27936ignoreE:
	.zero		1
	.type		_ZN39_INTERNAL_52731648_4_k_cu_b203ab9e_27934cute7productE,@object
	.size		_ZN39_INTERNAL_52731648_4_k_cu_b203ab9e_27934cute7productE,(_ZN39_INTERNAL_52731648_4_k_cu_b203ab9e_27934cuda3std3__45__cpo3endE - _ZN39_INTERNAL_52731648_4_k_cu_b203ab9e_27934cute7productE)
_ZN39_INTERNAL_52731648_4_k_cu_b203ab9e_27934cute7productE:
	.zero		1
	.type		_ZN39_INTERNAL_52731648_4_k_cu_b203ab9e_27934cuda3std3__45__cpo3endE,@object
	.size		_ZN39_INTERNAL_52731648_4_k_cu_b203ab9e_27934cuda3std3__45__cpo3endE,(_ZN39_INTERNAL_52731648_4_k_cu_b203ab9e_27934cuda3std3__419piecewise_constructE - _ZN39_INTERNAL_52731648_4_k_cu_b203ab9e_27934cuda3std3__45__cpo3endE)
_ZN39_INTERNAL_52731648_4_k_cu_b203ab9e_27934cuda3std3__45__cpo3endE:
	.zero		1
	.type		_ZN39_INTERNAL_52731648_4_k_cu_b203ab9e_27934cuda3std3__419piecewise_constructE,@object
	.size		_ZN39_INTERNAL_52731648_4_k_cu_b203ab9e_27934cuda3std3__419piecewise_constructE,(_ZN39_INTERNAL_52731648_4_k_cu_b203ab9e_27934cuda3std3__45__cpo4cendE - _ZN39_INTERNAL_52731648_4_k_cu_b203ab9e_27934cuda3std3__419piecewise_constructE)
_ZN39_INTERNAL_52731648_4_k_cu_b203ab9e_27934cuda3std3__419piecewise_constructE:
	.zero		1
	.type		_ZN39_INTERNAL_52731648_4_k_cu_b203ab9e_27934cuda3std3__45__cpo4cendE,@object
	.size		_ZN39_INTERNAL_52731648_4_k_cu_b203ab9e_27934cuda3std3__45__cpo4cendE,(_ZN39_INTERNAL_52731648_4_k_cu_b203ab9e_27934cuda3std6ranges3__45__cpo4swapE - _ZN39_INTERNAL_52731648_4_k_cu_b203ab9e_27934cuda3std3__45__cpo4cendE)
_ZN39_INTERNAL_52731648_4_k_cu_b203ab9e_27934cuda3std3__45__cpo4cendE:
	.zero		1
	.type		_ZN39_INTERNAL_52731648_4_k_cu_b203ab9e_27934cuda3std6ranges3__45__cpo4swapE,@object
	.size		_ZN39_INTERNAL_52731648_4_k_cu_b203ab9e_27934cuda3std6ranges3__45__cpo4swapE,(.L_7 - _ZN39_INTERNAL_52731648_4_k_cu_b203ab9e_27934cuda3std6ranges3__45__cpo4swapE)
_ZN39_INTERNAL_52731648_4_k_cu_b203ab9e_27934cuda3std6ranges3__45__cpo4swapE:
	.zero		1
.L_7:


//--------------------- .nv.constant0._ZN7cutlass13device_kernelINS_4conv6kernel13ConvUniversalINS1_16ConvProblemShapeILNS1_8OperatorE1ELi3EEENS1_10collective14CollectiveConvINS1_46MainloopSm90TmaGmmaWarpSpecializedImplicitGemmILS5_1ELi28ELi3EN4cute5tupleIJNSA_1CILi1EEESD_SD_EEENS1_36KernelImplicitTmaWarpSpecializedSm90ELi1EEENSB_IJNSC_ILi64EEESH_NSB_IJNSC_ILi32EEEEEEEEENS_6half_tESL_NSA_8TiledMMAINSA_8MMA_AtomIJNSA_4SM904GMMA25MMA_64x64x16_F32F16F16_SSILNSP_5MajorE0ELSR_1ELNSP_7ScaleInE1ELSS_1EEEEEENSA_6LayoutISE_NSB_IJNSC_ILi0EEESW_SW_EEEEENSB_IJNSA_10UnderscoreESZ_SZ_EEEEENS7_6detail26Sm90ImplicitGemmTileTraitsINSA_20SM90_TMA_LOAD_IM2COLENSA_14ComposedLayoutINSA_7SwizzleILi2ELi4ELi3EEENSA_18smem_ptr_flag_bitsILi16EEENSV_INSB_IJNSB_IJNSC_ILi8EEES1A_EEENSB_IJSI_SD_EEENSB_IJSD_NSC_ILi28EEEEEEEEENSB_IJNSB_IJSI_NSC_ILi256EEEEEENSB_IJSD_SW_EEENSB_IJSW_NSC_ILi2048EEEEEEEEEEEEEvEENS13_INSA_13SM90_TMA_LOADENS15_INS16_ILi3ELi4ELi3EEES19_NSV_INSB_IJNSB_IJSH_SD_EEENSB_IJS1A_NSC_ILi4EEEEEES1E_EEENSB_IJS1I_NSB_IJSH_NSC_ILi512EEEEEES1K_EEEEEEEvEEEENS_8epilogue10collective6detail29Sm90TmaWarpSpecializedAdapterINS23_15DefaultEpilogueISL_NSB_IJNSB_IJllllEEESD_SW_EEES28_NS22_6thread17LinearCombinationISL_Li1EffLNS29_9ScaleType4KindE0ELNS_15FloatRoundStyleE2ESL_EENS_4gemm15EpilogueDefaultEEEEEvvEEEEvNT_6ParamsE --------------------------
	.section	.nv.constant0._ZN7cutlass13device_kernelINS_4conv6kernel13ConvUniversalINS1_16ConvProblemShapeILNS1_8OperatorE1ELi3EEENS1_10collective14CollectiveConvINS1_46MainloopSm90TmaGmmaWarpSpecializedImplicitGemmILS5_1ELi28ELi3EN4cute5tupleIJNSA_1CILi1EEESD_SD_EEENS1_36KernelImplicitTmaWarpSpecializedSm90ELi1EEENSB_IJNSC_ILi64EEESH_NSB_IJNSC_ILi32EEEEEEEEENS_6half_tESL_NSA_8TiledMMAINSA_8MMA_AtomIJNSA_4SM904GMMA25MMA_64x64x16_F32F16F16_SSILNSP_5MajorE0ELSR_1ELNSP_7ScaleInE1ELSS_1EEEEEENSA_6LayoutISE_NSB_IJNSC_ILi0EEESW_SW_EEEEENSB_IJNSA_10UnderscoreESZ_SZ_EEEEENS7_6detail26Sm90ImplicitGemmTileTraitsINSA_20SM90_TMA_LOAD_IM2COLENSA_14ComposedLayoutINSA_7SwizzleILi2ELi4ELi3EEENSA_18smem_ptr_flag_bitsILi16EEENSV_INSB_IJNSB_IJNSC_ILi8EEES1A_EEENSB_IJSI_SD_EEENSB_IJSD_NSC_ILi28EEEEEEEEENSB_IJNSB_IJSI_NSC_ILi256EEEEEENSB_IJSD_SW_EEENSB_IJSW_NSC_ILi2048EEEEEEEEEEEEEvEENS13_INSA_13SM90_TMA_LOADENS15_INS16_ILi3ELi4ELi3EEES19_NSV_INSB_IJNSB_IJSH_SD_EEENSB_IJS1A_NSC_ILi4EEEEEES1E_EEENSB_IJS1I_NSB_IJSH_NSC_ILi512EEEEEES1K_EEEEEEEvEEEENS_8epilogue10collective6detail29Sm90TmaWarpSpecializedAdapterINS23_15DefaultEpilogueISL_NSB_IJNSB_IJllllEEESD_SW_EEES28_NS22_6thread17LinearCombinationISL_Li1EffLNS29_9ScaleType4KindE0ELNS_15FloatRoundStyleE2ESL_EENS_4gemm15EpilogueDefaultEEEEEvvEEEEvNT_6ParamsE,"a",@progbits
	.sectionflags	@""
	.align	4
.nv.constant0._ZN7cutlass13device_kernelINS_4conv6kernel13ConvUniversalINS1_16ConvProblemShapeILNS1_8OperatorE1ELi3EEENS1_10collective14CollectiveConvINS1_46MainloopSm90TmaGmmaWarpSpecializedImplicitGemmILS5_1ELi28ELi3EN4cute5tupleIJNSA_1CILi1EEESD_SD_EEENS1_36KernelImplicitTmaWarpSpecializedSm90ELi1EEENSB_IJNSC_ILi64EEESH_NSB_IJNSC_ILi32EEEEEEEEENS_6half_tESL_NSA_8TiledMMAINSA_8MMA_AtomIJNSA_4SM904GMMA25MMA_64x64x16_F32F16F16_SSILNSP_5MajorE0ELSR_1ELNSP_7ScaleInE1ELSS_1EEEEEENSA_6LayoutISE_NSB_IJNSC_ILi0EEESW_SW_EEEEENSB_IJNSA_10UnderscoreESZ_SZ_EEEEENS7_6detail26Sm90ImplicitGemmTileTraitsINSA_20SM90_TMA_LOAD_IM2COLENSA_14ComposedLayoutINSA_7SwizzleILi2ELi4ELi3EEENSA_18smem_ptr_flag_bitsILi16EEENSV_INSB_IJNSB_IJNSC_ILi8EEES1A_EEENSB_IJSI_SD_EEENSB_IJSD_NSC_ILi28EEEEEEEEENSB_IJNSB_IJSI_NSC_ILi256EEEEEENSB_IJSD_SW_EEENSB_IJSW_NSC_ILi2048EEEEEEEEEEEEEvEENS13_INSA_13SM90_TMA_LOADENS15_INS16_ILi3ELi4ELi3EEES19_NSV_INSB_IJNSB_IJSH_SD_EEENSB_IJS1A_NSC_ILi4EEEEEES1E_EEENSB_IJS1I_NSB_IJSH_NSC_ILi512EEEEEES1K_EEEEEEEvEEEENS_8epilogue10collective6detail29Sm90TmaWarpSpecializedAdapterINS23_15DefaultEpilogueISL_NSB_IJNSB_IJllllEEESD_SW_EEES28_NS22_6thread17LinearCombinationISL_Li1EffLNS29_9ScaleType4KindE0ELNS_15FloatRoundStyleE2ESL_EENS_4gemm15EpilogueDefaultEEEEEvvEEEEvNT_6ParamsE:
	.zero		1664


//--------------------- SYMBOLS --------------------------

	.type		.nv.reservedSmem.offset0,@object
	.size		.nv.reservedSmem.offset0,0x4
